//
// Generated by NVIDIA NVVM Compiler
//
// Compiler Build ID: CL-36424714
// Cuda compilation tools, release 13.0, V13.0.88
// Based on NVVM 20.0.0
//

.version 9.0
.target sm_100
.address_size 64

	// .globl	_Z7dumb_n3P9PseudoJetiPd
.extern .func  (.param .b32 func_retval0) vprintf
(
	.param .b64 vprintf_param_0,
	.param .b64 vprintf_param_1
)
;
// _ZZ7dumb_n3P9PseudoJetiPdE6s_jets has been demoted
// _ZZ7dumb_n3P9PseudoJetiPdE11s_distances has been demoted
// _ZZ7dumb_n3P9PseudoJetiPdE10ii_indices has been demoted
// _ZZ7dumb_n3P9PseudoJetiPdE10jj_indices has been demoted
.global .align 1 .b8 $str[22] = {37, 49, 53, 46, 56, 102, 32, 37, 49, 53, 46, 56, 102, 32, 37, 49, 53, 46, 56, 102, 10};

.visible .entry _Z7dumb_n3P9PseudoJetiPd(
	.param .u64 .ptr .align 1 _Z7dumb_n3P9PseudoJetiPd_param_0,
	.param .u32 _Z7dumb_n3P9PseudoJetiPd_param_1,
	.param .u64 .ptr .align 1 _Z7dumb_n3P9PseudoJetiPd_param_2
)
{
	.local .align 8 .b8 	__local_depot0[24];
	.reg .b64 	%SP;
	.reg .b64 	%SPL;
	.reg .pred 	%p<135>;
	.reg .b16 	%rs<9>;
	.reg .b32 	%r<626>;
	.reg .b64 	%rd<12>;
	.reg .b64 	%fd<503>;
	// demoted variable
	.shared .align 8 .b8 _ZZ7dumb_n3P9PseudoJetiPdE6s_jets[19824];
	// demoted variable
	.shared .align 8 .b8 _ZZ7dumb_n3P9PseudoJetiPdE11s_distances[2832];
	// demoted variable
	.shared .align 4 .b8 _ZZ7dumb_n3P9PseudoJetiPdE10ii_indices[1416];
	// demoted variable
	.shared .align 4 .b8 _ZZ7dumb_n3P9PseudoJetiPdE10jj_indices[1416];
	mov.u64 	%SPL, __local_depot0;
	cvta.local.u64 	%SP, %SPL;
	ld.param.u64 	%rd2, [_Z7dumb_n3P9PseudoJetiPd_param_0];
	ld.param.u32 	%r526, [_Z7dumb_n3P9PseudoJetiPd_param_1];
	ld.param.u64 	%rd3, [_Z7dumb_n3P9PseudoJetiPd_param_2];
	cvta.to.global.u64 	%rd1, %rd3;
	mov.u32 	%r1, %ntid.x;
	mov.u32 	%r265, %ctaid.x;
	mul.lo.s32 	%r2, %r1, %r265;
	mov.u32 	%r3, %tid.x;
	add.s32 	%r4, %r2, %r3;
	setp.ge.s32 	%p1, %r4, %r526;
	mov.u32 	%r266, _ZZ7dumb_n3P9PseudoJetiPdE6s_jets;
	mad.lo.s32 	%r5, %r4, 56, %r266;
	@%p1 bra 	$L__BB0_23;
	cvta.to.global.u64 	%rd4, %rd2;
	mul.wide.s32 	%rd5, %r4, 56;
	add.s64 	%rd6, %rd4, %rd5;
	ld.global.f64 	%fd1, [%rd6];
	ld.global.f64 	%fd2, [%rd6+8];
	ld.global.f64 	%fd3, [%rd6+16];
	ld.global.f64 	%fd4, [%rd6+24];
	st.shared.f64 	[%r5], %fd1;
	st.shared.f64 	[%r5+8], %fd2;
	st.shared.f64 	[%r5+16], %fd3;
	st.shared.f64 	[%r5+24], %fd4;
	mul.f64 	%fd154, %fd2, %fd2;
	fma.rn.f64 	%fd5, %fd1, %fd1, %fd154;
	st.shared.f64 	[%r5+32], %fd5;
	setp.eq.f64 	%p2, %fd5, 0d0000000000000000;
	mov.f64 	%fd443, 0d0000000000000000;
	@%p2 bra 	$L__BB0_9;
	abs.f64 	%fd6, %fd1;
	abs.f64 	%fd7, %fd2;
	setp.leu.f64 	%p3, %fd7, %fd6;
	setp.gt.f64 	%p4, %fd7, %fd6;
	selp.f64 	%fd8, %fd7, %fd6, %p4;
	selp.f64 	%fd155, %fd6, %fd7, %p4;
	div.rn.f64 	%fd156, %fd155, %fd8;
	mul.f64 	%fd157, %fd156, %fd156;
	fma.rn.f64 	%fd158, %fd157, 0dBEF53E1D2A25FF7E, 0d3F2D3B63DBB65B49;
	fma.rn.f64 	%fd159, %fd158, %fd157, 0dBF5312788DDE082E;
	fma.rn.f64 	%fd160, %fd159, %fd157, 0d3F6F9690C8249315;
	fma.rn.f64 	%fd161, %fd160, %fd157, 0dBF82CF5AABC7CF0D;
	fma.rn.f64 	%fd162, %fd161, %fd157, 0d3F9162B0B2A3BFDE;
	fma.rn.f64 	%fd163, %fd162, %fd157, 0dBF9A7256FEB6FC6B;
	fma.rn.f64 	%fd164, %fd163, %fd157, 0d3FA171560CE4A489;
	fma.rn.f64 	%fd165, %fd164, %fd157, 0dBFA4F44D841450E4;
	fma.rn.f64 	%fd166, %fd165, %fd157, 0d3FA7EE3D3F36BB95;
	fma.rn.f64 	%fd167, %fd166, %fd157, 0dBFAAD32AE04A9FD1;
	fma.rn.f64 	%fd168, %fd167, %fd157, 0d3FAE17813D66954F;
	fma.rn.f64 	%fd169, %fd168, %fd157, 0dBFB11089CA9A5BCD;
	fma.rn.f64 	%fd170, %fd169, %fd157, 0d3FB3B12B2DB51738;
	fma.rn.f64 	%fd171, %fd170, %fd157, 0dBFB745D022F8DC5C;
	fma.rn.f64 	%fd172, %fd171, %fd157, 0d3FBC71C709DFE927;
	fma.rn.f64 	%fd173, %fd172, %fd157, 0dBFC2492491FA1744;
	fma.rn.f64 	%fd174, %fd173, %fd157, 0d3FC99999999840D2;
	fma.rn.f64 	%fd175, %fd174, %fd157, 0dBFD555555555544C;
	mul.f64 	%fd176, %fd157, %fd175;
	fma.rn.f64 	%fd9, %fd176, %fd156, %fd156;
	@%p3 bra 	$L__BB0_4;
	{
	.reg .b32 %temp; 
	mov.b64 	{%temp, %r268}, %fd1;
	}
	setp.lt.s32 	%p6, %r268, 0;
	neg.f64 	%fd179, %fd9;
	selp.f64 	%fd180, %fd9, %fd179, %p6;
	add.f64 	%fd441, %fd180, 0d3FF921FB54442D18;
	bra.uni 	$L__BB0_5;
$L__BB0_4:
	{
	.reg .b32 %temp; 
	mov.b64 	{%temp, %r267}, %fd1;
	}
	setp.lt.s32 	%p5, %r267, 0;
	mov.f64 	%fd177, 0d400921FB54442D18;
	sub.f64 	%fd178, %fd177, %fd9;
	selp.f64 	%fd441, %fd178, %fd9, %p5;
$L__BB0_5:
	setp.neu.f64 	%p7, %fd8, 0d0000000000000000;
	@%p7 bra 	$L__BB0_7;
	{
	.reg .b32 %temp; 
	mov.b64 	{%temp, %r270}, %fd1;
	}
	setp.lt.s32 	%p10, %r270, 0;
	selp.f64 	%fd442, 0d400921FB54442D18, 0d0000000000000000, %p10;
	bra.uni 	$L__BB0_8;
$L__BB0_7:
	setp.eq.f64 	%p8, %fd6, %fd7;
	{
	.reg .b32 %temp; 
	mov.b64 	{%temp, %r269}, %fd1;
	}
	setp.lt.s32 	%p9, %r269, 0;
	selp.f64 	%fd181, 0d4002D97C7F3321D2, 0d3FE921FB54442D18, %p9;
	selp.f64 	%fd442, %fd181, %fd441, %p8;
$L__BB0_8:
	add.rn.f64 	%fd182, %fd6, %fd7;
	setp.nan.f64 	%p11, %fd182, %fd182;
	copysign.f64 	%fd183, %fd2, %fd442;
	selp.f64 	%fd443, %fd182, %fd183, %p11;
$L__BB0_9:
	setp.neu.f64 	%p12, %fd5, 0d0000000000000000;
	setp.lt.f64 	%p13, %fd443, 0d0000000000000000;
	add.f64 	%fd184, %fd443, 0d401921FB54442D18;
	selp.f64 	%fd185, %fd184, %fd443, %p13;
	setp.ltu.f64 	%p14, %fd185, 0d401921FB54442D18;
	add.f64 	%fd186, %fd185, 0dC01921FB54442D18;
	selp.f64 	%fd187, %fd185, %fd186, %p14;
	st.shared.f64 	[%r5+40], %fd187;
	abs.f64 	%fd18, %fd3;
	setp.neu.f64 	%p15, %fd4, %fd18;
	or.pred  	%p16, %p15, %p12;
	@%p16 bra 	$L__BB0_13;
	add.f64 	%fd19, %fd18, 0d40F86A0000000000;
	setp.ltu.f64 	%p17, %fd3, 0d0000000000000000;
	@%p17 bra 	$L__BB0_12;
	st.shared.f64 	[%r5+48], %fd19;
	bra.uni 	$L__BB0_22;
$L__BB0_12:
	neg.f64 	%fd188, %fd19;
	st.shared.f64 	[%r5+48], %fd188;
	bra.uni 	$L__BB0_22;
$L__BB0_13:
	add.f64 	%fd189, %fd4, %fd3;
	sub.f64 	%fd190, %fd4, %fd3;
	mul.f64 	%fd191, %fd189, %fd190;
	sub.f64 	%fd192, %fd191, %fd5;
	max.f64 	%fd193, %fd192, 0d0000000000000000;
	add.f64 	%fd194, %fd4, %fd18;
	add.f64 	%fd195, %fd5, %fd193;
	mul.f64 	%fd196, %fd194, %fd194;
	div.rn.f64 	%fd444, %fd195, %fd196;
	{
	.reg .b32 %temp; 
	mov.b64 	{%temp, %r521}, %fd444;
	}
	{
	.reg .b32 %temp; 
	mov.b64 	{%r522, %temp}, %fd444;
	}
	setp.gt.s32 	%p18, %r521, 1048575;
	mov.b32 	%r523, -1023;
	@%p18 bra 	$L__BB0_15;
	mul.f64 	%fd444, %fd444, 0d4350000000000000;
	{
	.reg .b32 %temp; 
	mov.b64 	{%temp, %r521}, %fd444;
	}
	{
	.reg .b32 %temp; 
	mov.b64 	{%r522, %temp}, %fd444;
	}
	mov.b32 	%r523, -1077;
$L__BB0_15:
	add.s32 	%r273, %r521, -1;
	setp.gt.u32 	%p19, %r273, 2146435070;
	@%p19 bra 	$L__BB0_19;
	shr.u32 	%r276, %r521, 20;
	add.s32 	%r524, %r523, %r276;
	and.b32  	%r277, %r521, 1048575;
	or.b32  	%r278, %r277, 1072693248;
	mov.b64 	%fd445, {%r522, %r278};
	setp.lt.u32 	%p21, %r278, 1073127583;
	@%p21 bra 	$L__BB0_18;
	{
	.reg .b32 %temp; 
	mov.b64 	{%r279, %temp}, %fd445;
	}
	{
	.reg .b32 %temp; 
	mov.b64 	{%temp, %r280}, %fd445;
	}
	add.s32 	%r281, %r280, -1048576;
	mov.b64 	%fd445, {%r279, %r281};
	add.s32 	%r524, %r524, 1;
$L__BB0_18:
	add.f64 	%fd198, %fd445, 0dBFF0000000000000;
	add.f64 	%fd199, %fd445, 0d3FF0000000000000;
	rcp.approx.ftz.f64 	%fd200, %fd199;
	neg.f64 	%fd201, %fd199;
	fma.rn.f64 	%fd202, %fd201, %fd200, 0d3FF0000000000000;
	fma.rn.f64 	%fd203, %fd202, %fd202, %fd202;
	fma.rn.f64 	%fd204, %fd203, %fd200, %fd200;
	mul.f64 	%fd205, %fd198, %fd204;
	fma.rn.f64 	%fd206, %fd198, %fd204, %fd205;
	mul.f64 	%fd207, %fd206, %fd206;
	fma.rn.f64 	%fd208, %fd207, 0d3EB1380B3AE80F1E, 0d3ED0EE258B7A8B04;
	fma.rn.f64 	%fd209, %fd208, %fd207, 0d3EF3B2669F02676F;
	fma.rn.f64 	%fd210, %fd209, %fd207, 0d3F1745CBA9AB0956;
	fma.rn.f64 	%fd211, %fd210, %fd207, 0d3F3C71C72D1B5154;
	fma.rn.f64 	%fd212, %fd211, %fd207, 0d3F624924923BE72D;
	fma.rn.f64 	%fd213, %fd212, %fd207, 0d3F8999999999A3C4;
	fma.rn.f64 	%fd214, %fd213, %fd207, 0d3FB5555555555554;
	sub.f64 	%fd215, %fd198, %fd206;
	add.f64 	%fd216, %fd215, %fd215;
	neg.f64 	%fd217, %fd206;
	fma.rn.f64 	%fd218, %fd217, %fd198, %fd216;
	mul.f64 	%fd219, %fd204, %fd218;
	mul.f64 	%fd220, %fd207, %fd214;
	fma.rn.f64 	%fd221, %fd220, %fd206, %fd219;
	xor.b32  	%r282, %r524, -2147483648;
	mov.b32 	%r283, 1127219200;
	mov.b64 	%fd222, {%r282, %r283};
	mov.b32 	%r284, -2147483648;
	mov.b64 	%fd223, {%r284, %r283};
	sub.f64 	%fd224, %fd222, %fd223;
	fma.rn.f64 	%fd225, %fd224, 0d3FE62E42FEFA39EF, %fd206;
	fma.rn.f64 	%fd226, %fd224, 0dBFE62E42FEFA39EF, %fd225;
	sub.f64 	%fd227, %fd226, %fd206;
	sub.f64 	%fd228, %fd221, %fd227;
	fma.rn.f64 	%fd229, %fd224, 0d3C7ABC9E3B39803F, %fd228;
	add.f64 	%fd446, %fd225, %fd229;
	bra.uni 	$L__BB0_20;
$L__BB0_19:
	fma.rn.f64 	%fd197, %fd444, 0d7FF0000000000000, 0d7FF0000000000000;
	{
	.reg .b32 %temp; 
	mov.b64 	{%temp, %r274}, %fd444;
	}
	and.b32  	%r275, %r274, 2147483647;
	setp.eq.s32 	%p20, %r275, 0;
	selp.f64 	%fd446, 0dFFF0000000000000, %fd197, %p20;
$L__BB0_20:
	mul.f64 	%fd29, %fd446, 0d3FE0000000000000;
	st.shared.f64 	[%r5+48], %fd29;
	setp.leu.f64 	%p22, %fd3, 0d0000000000000000;
	@%p22 bra 	$L__BB0_22;
	neg.f64 	%fd230, %fd29;
	st.shared.f64 	[%r5+48], %fd230;
$L__BB0_22:
	bar.sync 	0;
$L__BB0_23:
	setp.ge.s32 	%p23, %r4, %r526;
	setp.lt.s32 	%p24, %r526, 1;
	or.pred  	%p25, %p24, %p23;
	@%p25 bra 	$L__BB0_164;
	shl.b32 	%r286, %r4, 3;
	mov.u32 	%r287, _ZZ7dumb_n3P9PseudoJetiPdE11s_distances;
	add.s32 	%r16, %r287, %r286;
	shl.b32 	%r288, %r4, 2;
	mov.u32 	%r289, _ZZ7dumb_n3P9PseudoJetiPdE10ii_indices;
	add.s32 	%r17, %r289, %r288;
	mov.u32 	%r290, _ZZ7dumb_n3P9PseudoJetiPdE10jj_indices;
	add.s32 	%r18, %r290, %r288;
	shl.b32 	%r291, %r3, 3;
	add.s32 	%r19, %r287, %r291;
	shl.b32 	%r292, %r3, 2;
	add.s32 	%r20, %r289, %r292;
	mov.u32 	%r21, %nctaid.x;
	add.s32 	%r22, %r4, 1;
	add.s32 	%r23, %r290, %r292;
	mov.b32 	%r293, 1127219200;
	mov.b32 	%r294, -2147483648;
	mov.b64 	%fd30, {%r294, %r293};
	add.s32 	%r295, %r21, -1;
	add.s32 	%r24, %r21, -2;
	add.s32 	%r296, %r21, 7;
	and.b32  	%r297, %r296, 7;
	add.s32 	%r25, %r297, -1;
	add.s32 	%r298, %r21, 3;
	and.b32  	%r26, %r298, 3;
	not.b32 	%r299, %r2;
	add.s32 	%r300, %r526, %r299;
	sub.s32 	%r27, %r300, %r3;
	add.s32 	%r28, %r526, -2;
	and.b32  	%r29, %r295, 7;
	and.b32  	%r30, %r295, -8;
	and.b32  	%r31, %r296, 3;
	and.b32  	%r32, %r298, 1;
	neg.s32 	%r33, %r30;
	shl.b32 	%r34, %r1, 3;
	shl.b32 	%r35, %r1, 5;
	mul.lo.s32 	%r36, %r1, 12;
	shl.b32 	%r37, %r1, 4;
	mul.lo.s32 	%r38, %r1, 20;
	mul.lo.s32 	%r39, %r1, 24;
	shl.b32 	%r40, %r1, 2;
	mov.b32 	%r525, 0;
	mov.b16 	%rs8, 0;
	cvt.u16.u32 	%rs5, %r27;
	add.u64 	%rd7, %SP, 0;
	mov.u64 	%rd9, $str;
$L__BB0_25:
	mov.u32 	%r42, %r526;
	setp.lt.u32 	%p26, %r1, 2;
	sub.s32 	%r43, %r27, %r525;
	ld.shared.f64 	%fd231, [%r5+32];
	st.shared.f64 	[%r16], %fd231;
	st.shared.u32 	[%r17], %r4;
	mov.b32 	%r301, -1;
	st.shared.u32 	[%r18], %r301;
	bar.sync 	0;
	@%p26 bra 	$L__BB0_32;
	mov.b32 	%r527, 1;
$L__BB0_27:
	mov.u32 	%r44, %r527;
	shl.b32 	%r527, %r44, 1;
	add.s32 	%r303, %r527, -1;
	and.b32  	%r304, %r303, %r3;
	setp.ne.s32 	%p27, %r304, 0;
	@%p27 bra 	$L__BB0_31;
	add.s32 	%r305, %r44, %r3;
	setp.ge.u32 	%p28, %r305, %r42;
	@%p28 bra 	$L__BB0_31;
	ld.shared.f64 	%fd232, [%r19];
	shl.b32 	%r306, %r44, 3;
	add.s32 	%r307, %r19, %r306;
	ld.shared.f64 	%fd31, [%r307];
	setp.leu.f64 	%p29, %fd232, %fd31;
	@%p29 bra 	$L__BB0_31;
	st.shared.f64 	[%r19], %fd31;
	shl.b32 	%r308, %r44, 2;
	add.s32 	%r309, %r20, %r308;
	ld.shared.u32 	%r310, [%r309];
	st.shared.u32 	[%r20], %r310;
$L__BB0_31:
	bar.sync 	0;
	setp.lt.u32 	%p30, %r527, %r1;
	@%p30 bra 	$L__BB0_27;
$L__BB0_32:
	setp.ne.s32 	%p31, %r4, 0;
	@%p31 bra 	$L__BB0_76;
	setp.lt.u32 	%p32, %r21, 2;
	ld.shared.f64 	%fd468, [_ZZ7dumb_n3P9PseudoJetiPdE11s_distances];
	ld.shared.u32 	%r556, [_ZZ7dumb_n3P9PseudoJetiPdE10ii_indices];
	@%p32 bra 	$L__BB0_75;
	setp.lt.u32 	%p33, %r24, 7;
	mov.b32 	%r549, 1;
	@%p33 bra 	$L__BB0_54;
	mov.u32 	%r316, _ZZ7dumb_n3P9PseudoJetiPdE10ii_indices;
	add.s32 	%r529, %r316, 4;
	mov.u32 	%r317, _ZZ7dumb_n3P9PseudoJetiPdE11s_distances;
	add.s32 	%r528, %r317, 8;
	mov.b32 	%r530, 0;
	mov.u32 	%r531, %r33;
$L__BB0_36:
	.pragma "nounroll";
	add.s32 	%r52, %r528, %r34;
	ld.shared.f64 	%fd34, [%r52];
	setp.geu.f64 	%p34, %fd34, %fd468;
	@%p34 bra 	$L__BB0_38;
	add.s32 	%r318, %r529, %r40;
	ld.shared.u32 	%r556, [%r318];
	mov.f64 	%fd468, %fd34;
$L__BB0_38:
	add.s32 	%r55, %r52, %r34;
	ld.shared.f64 	%fd36, [%r55];
	setp.geu.f64 	%p35, %fd36, %fd468;
	@%p35 bra 	$L__BB0_40;
	add.s32 	%r319, %r529, %r34;
	ld.shared.u32 	%r556, [%r319];
	mov.f64 	%fd468, %fd36;
$L__BB0_40:
	add.s32 	%r58, %r55, %r34;
	ld.shared.f64 	%fd38, [%r58];
	setp.geu.f64 	%p36, %fd38, %fd468;
	@%p36 bra 	$L__BB0_42;
	add.s32 	%r320, %r529, %r36;
	ld.shared.u32 	%r556, [%r320];
	mov.f64 	%fd468, %fd38;
$L__BB0_42:
	add.s32 	%r61, %r58, %r34;
	ld.shared.f64 	%fd40, [%r61];
	setp.geu.f64 	%p37, %fd40, %fd468;
	@%p37 bra 	$L__BB0_44;
	add.s32 	%r321, %r529, %r37;
	ld.shared.u32 	%r556, [%r321];
	mov.f64 	%fd468, %fd40;
$L__BB0_44:
	add.s32 	%r64, %r61, %r34;
	ld.shared.f64 	%fd42, [%r64];
	setp.geu.f64 	%p38, %fd42, %fd468;
	@%p38 bra 	$L__BB0_46;
	add.s32 	%r322, %r529, %r38;
	ld.shared.u32 	%r556, [%r322];
	mov.f64 	%fd468, %fd42;
$L__BB0_46:
	add.s32 	%r67, %r64, %r34;
	ld.shared.f64 	%fd44, [%r67];
	setp.geu.f64 	%p39, %fd44, %fd468;
	@%p39 bra 	$L__BB0_48;
	add.s32 	%r323, %r529, %r39;
	ld.shared.u32 	%r556, [%r323];
	mov.f64 	%fd468, %fd44;
$L__BB0_48:
	add.s32 	%r70, %r67, %r34;
	ld.shared.f64 	%fd46, [%r70];
	setp.geu.f64 	%p40, %fd46, %fd468;
	@%p40 bra 	$L__BB0_50;
	mad.lo.s32 	%r324, %r1, 28, %r529;
	ld.shared.u32 	%r556, [%r324];
	mov.f64 	%fd468, %fd46;
$L__BB0_50:
	add.s32 	%r325, %r70, %r34;
	ld.shared.f64 	%fd48, [%r325];
	setp.geu.f64 	%p41, %fd48, %fd468;
	@%p41 bra 	$L__BB0_52;
	add.s32 	%r326, %r529, %r35;
	ld.shared.u32 	%r556, [%r326];
	mov.f64 	%fd468, %fd48;
$L__BB0_52:
	add.s32 	%r531, %r531, 8;
	add.s32 	%r530, %r530, 8;
	add.s32 	%r529, %r529, %r35;
	shl.b32 	%r327, %r1, 6;
	add.s32 	%r528, %r528, %r327;
	setp.ne.s32 	%p42, %r531, 0;
	@%p42 bra 	$L__BB0_36;
	add.s32 	%r549, %r530, 1;
$L__BB0_54:
	setp.eq.s32 	%p43, %r29, 0;
	@%p43 bra 	$L__BB0_75;
	setp.lt.u32 	%p44, %r25, 3;
	@%p44 bra 	$L__BB0_65;
	mul.lo.s32 	%r83, %r549, %r1;
	shl.b32 	%r329, %r83, 3;
	mov.u32 	%r330, _ZZ7dumb_n3P9PseudoJetiPdE11s_distances;
	add.s32 	%r84, %r330, %r329;
	ld.shared.f64 	%fd52, [%r84+8];
	setp.geu.f64 	%p45, %fd52, %fd468;
	@%p45 bra 	$L__BB0_58;
	shl.b32 	%r331, %r83, 2;
	mov.u32 	%r332, _ZZ7dumb_n3P9PseudoJetiPdE10ii_indices;
	add.s32 	%r333, %r332, %r331;
	ld.shared.u32 	%r556, [%r333+4];
	mov.f64 	%fd468, %fd52;
$L__BB0_58:
	add.s32 	%r87, %r83, %r1;
	add.s32 	%r88, %r84, %r34;
	ld.shared.f64 	%fd54, [%r88+8];
	setp.geu.f64 	%p46, %fd54, %fd468;
	@%p46 bra 	$L__BB0_60;
	shl.b32 	%r334, %r87, 2;
	mov.u32 	%r335, _ZZ7dumb_n3P9PseudoJetiPdE10ii_indices;
	add.s32 	%r336, %r335, %r334;
	ld.shared.u32 	%r556, [%r336+4];
	mov.f64 	%fd468, %fd54;
$L__BB0_60:
	add.s32 	%r91, %r87, %r1;
	add.s32 	%r92, %r88, %r34;
	ld.shared.f64 	%fd56, [%r92+8];
	setp.geu.f64 	%p47, %fd56, %fd468;
	@%p47 bra 	$L__BB0_62;
	shl.b32 	%r337, %r91, 2;
	mov.u32 	%r338, _ZZ7dumb_n3P9PseudoJetiPdE10ii_indices;
	add.s32 	%r339, %r338, %r337;
	ld.shared.u32 	%r556, [%r339+4];
	mov.f64 	%fd468, %fd56;
$L__BB0_62:
	add.s32 	%r340, %r92, %r34;
	ld.shared.f64 	%fd58, [%r340+8];
	setp.geu.f64 	%p48, %fd58, %fd468;
	@%p48 bra 	$L__BB0_64;
	add.s32 	%r341, %r91, %r1;
	shl.b32 	%r342, %r341, 2;
	mov.u32 	%r343, _ZZ7dumb_n3P9PseudoJetiPdE10ii_indices;
	add.s32 	%r344, %r343, %r342;
	ld.shared.u32 	%r556, [%r344+4];
	mov.f64 	%fd468, %fd58;
$L__BB0_64:
	add.s32 	%r549, %r549, 4;
$L__BB0_65:
	setp.eq.s32 	%p49, %r31, 0;
	@%p49 bra 	$L__BB0_75;
	setp.eq.s32 	%p50, %r26, 1;
	@%p50 bra 	$L__BB0_72;
	mul.lo.s32 	%r101, %r549, %r1;
	shl.b32 	%r346, %r101, 3;
	mov.u32 	%r347, _ZZ7dumb_n3P9PseudoJetiPdE11s_distances;
	add.s32 	%r102, %r347, %r346;
	ld.shared.f64 	%fd62, [%r102+8];
	setp.geu.f64 	%p51, %fd62, %fd468;
	@%p51 bra 	$L__BB0_69;
	shl.b32 	%r348, %r101, 2;
	mov.u32 	%r349, _ZZ7dumb_n3P9PseudoJetiPdE10ii_indices;
	add.s32 	%r350, %r349, %r348;
	ld.shared.u32 	%r556, [%r350+4];
	mov.f64 	%fd468, %fd62;
$L__BB0_69:
	add.s32 	%r351, %r102, %r34;
	ld.shared.f64 	%fd64, [%r351+8];
	setp.geu.f64 	%p52, %fd64, %fd468;
	@%p52 bra 	$L__BB0_71;
	add.s32 	%r352, %r101, %r1;
	shl.b32 	%r353, %r352, 2;
	mov.u32 	%r354, _ZZ7dumb_n3P9PseudoJetiPdE10ii_indices;
	add.s32 	%r355, %r354, %r353;
	ld.shared.u32 	%r556, [%r355+4];
	mov.f64 	%fd468, %fd64;
$L__BB0_71:
	add.s32 	%r549, %r549, 2;
$L__BB0_72:
	setp.eq.s32 	%p53, %r32, 0;
	@%p53 bra 	$L__BB0_75;
	mul.lo.s32 	%r111, %r549, %r1;
	shl.b32 	%r356, %r111, 3;
	mov.u32 	%r357, _ZZ7dumb_n3P9PseudoJetiPdE11s_distances;
	add.s32 	%r358, %r357, %r356;
	ld.shared.f64 	%fd68, [%r358+8];
	setp.geu.f64 	%p54, %fd68, %fd468;
	@%p54 bra 	$L__BB0_75;
	shl.b32 	%r359, %r111, 2;
	mov.u32 	%r360, _ZZ7dumb_n3P9PseudoJetiPdE10ii_indices;
	add.s32 	%r361, %r360, %r359;
	ld.shared.u32 	%r556, [%r361+4];
	mov.f64 	%fd468, %fd68;
$L__BB0_75:
	st.global.f64 	[%rd1], %fd468;
	st.shared.f64 	[_ZZ7dumb_n3P9PseudoJetiPdE11s_distances], %fd468;
	st.shared.u32 	[_ZZ7dumb_n3P9PseudoJetiPdE10ii_indices], %r556;
$L__BB0_76:
	bar.sync 	0;
	ld.shared.f64 	%fd474, [_ZZ7dumb_n3P9PseudoJetiPdE11s_distances];
	ld.shared.u32 	%r572, [_ZZ7dumb_n3P9PseudoJetiPdE10ii_indices];
	bar.sync 	0;
	st.shared.u32 	[%r17], %r4;
	bar.sync 	0;
	setp.ge.s32 	%p55, %r22, %r42;
	mov.b32 	%r571, -1;
	@%p55 bra 	$L__BB0_85;
	ld.shared.f64 	%fd71, [%r5+32];
	ld.shared.f64 	%fd72, [%r5+40];
	ld.shared.f64 	%fd73, [%r5+48];
	add.s32 	%r365, %r4, %r525;
	sub.s32 	%r366, %r28, %r365;
	setp.lt.u32 	%p56, %r366, 3;
	mov.b32 	%r571, -1;
	mov.u32 	%r563, %r22;
	@%p56 bra 	$L__BB0_80;
	and.b32  	%r115, %r43, -4;
	mov.b32 	%r560, 0;
	mov.b32 	%r571, -1;
	mov.u32 	%r563, %r22;
$L__BB0_79:
	.pragma "nounroll";
	mov.u32 	%r369, _ZZ7dumb_n3P9PseudoJetiPdE6s_jets;
	mad.lo.s32 	%r370, %r563, 56, %r369;
	ld.shared.f64 	%fd237, [%r370+32];
	min.f64 	%fd238, %fd71, %fd237;
	ld.shared.f64 	%fd239, [%r370+40];
	sub.f64 	%fd240, %fd72, %fd239;
	abs.f64 	%fd241, %fd240;
	setp.gt.f64 	%p57, %fd241, 0d400921FB54442D18;
	mov.f64 	%fd242, 0d401921FB54442D18;
	sub.f64 	%fd243, %fd242, %fd241;
	selp.f64 	%fd244, %fd243, %fd241, %p57;
	ld.shared.f64 	%fd245, [%r370+48];
	sub.f64 	%fd246, %fd73, %fd245;
	mul.f64 	%fd247, %fd244, %fd244;
	fma.rn.f64 	%fd248, %fd246, %fd246, %fd247;
	mul.f64 	%fd249, %fd238, %fd248;
	mul.f64 	%fd250, %fd249, 0d400638E38E38E38E;
	setp.lt.f64 	%p58, %fd250, %fd474;
	selp.f64 	%fd251, %fd250, %fd474, %p58;
	selp.b32 	%r371, %r563, %r571, %p58;
	add.s32 	%r372, %r563, 1;
	ld.shared.f64 	%fd252, [%r370+88];
	min.f64 	%fd253, %fd71, %fd252;
	ld.shared.f64 	%fd254, [%r370+96];
	sub.f64 	%fd255, %fd72, %fd254;
	abs.f64 	%fd256, %fd255;
	setp.gt.f64 	%p59, %fd256, 0d400921FB54442D18;
	sub.f64 	%fd257, %fd242, %fd256;
	selp.f64 	%fd258, %fd257, %fd256, %p59;
	ld.shared.f64 	%fd259, [%r370+104];
	sub.f64 	%fd260, %fd73, %fd259;
	mul.f64 	%fd261, %fd258, %fd258;
	fma.rn.f64 	%fd262, %fd260, %fd260, %fd261;
	mul.f64 	%fd263, %fd253, %fd262;
	mul.f64 	%fd264, %fd263, 0d400638E38E38E38E;
	setp.lt.f64 	%p60, %fd264, %fd251;
	selp.f64 	%fd265, %fd264, %fd251, %p60;
	selp.b32 	%r373, %r372, %r371, %p60;
	or.pred  	%p61, %p58, %p60;
	add.s32 	%r374, %r563, 2;
	ld.shared.f64 	%fd266, [%r370+144];
	min.f64 	%fd267, %fd71, %fd266;
	ld.shared.f64 	%fd268, [%r370+152];
	sub.f64 	%fd269, %fd72, %fd268;
	abs.f64 	%fd270, %fd269;
	setp.gt.f64 	%p63, %fd270, 0d400921FB54442D18;
	sub.f64 	%fd271, %fd242, %fd270;
	selp.f64 	%fd272, %fd271, %fd270, %p63;
	ld.shared.f64 	%fd273, [%r370+160];
	sub.f64 	%fd274, %fd73, %fd273;
	mul.f64 	%fd275, %fd272, %fd272;
	fma.rn.f64 	%fd276, %fd274, %fd274, %fd275;
	mul.f64 	%fd277, %fd267, %fd276;
	mul.f64 	%fd278, %fd277, 0d400638E38E38E38E;
	setp.lt.f64 	%p64, %fd278, %fd265;
	selp.f64 	%fd279, %fd278, %fd265, %p64;
	selp.b32 	%r375, %r374, %r373, %p64;
	add.s32 	%r376, %r563, 3;
	ld.shared.f64 	%fd280, [%r370+200];
	min.f64 	%fd281, %fd71, %fd280;
	ld.shared.f64 	%fd282, [%r370+208];
	sub.f64 	%fd283, %fd72, %fd282;
	abs.f64 	%fd284, %fd283;
	setp.gt.f64 	%p65, %fd284, 0d400921FB54442D18;
	sub.f64 	%fd285, %fd242, %fd284;
	selp.f64 	%fd286, %fd285, %fd284, %p65;
	ld.shared.f64 	%fd287, [%r370+216];
	sub.f64 	%fd288, %fd73, %fd287;
	mul.f64 	%fd289, %fd286, %fd286;
	fma.rn.f64 	%fd290, %fd288, %fd288, %fd289;
	mul.f64 	%fd291, %fd281, %fd290;
	mul.f64 	%fd292, %fd291, 0d400638E38E38E38E;
	setp.lt.f64 	%p66, %fd292, %fd279;
	selp.f64 	%fd474, %fd292, %fd279, %p66;
	selp.b32 	%r571, %r376, %r375, %p66;
	selp.b32 	%r377, %r4, %r572, %p61;
	selp.b32 	%r378, %r4, %r377, %p66;
	selp.b32 	%r572, %r4, %r378, %p64;
	add.s32 	%r563, %r563, 4;
	add.s32 	%r560, %r560, 4;
	setp.ne.s32 	%p67, %r560, %r115;
	@%p67 bra 	$L__BB0_79;
$L__BB0_80:
	and.b32  	%r379, %r43, 3;
	setp.eq.s32 	%p68, %r379, 0;
	@%p68 bra 	$L__BB0_85;
	sub.s16 	%rs2, %rs5, %rs8;
	and.b16  	%rs6, %rs2, 3;
	setp.eq.s16 	%p69, %rs6, 1;
	@%p69 bra 	$L__BB0_83;
	mov.u32 	%r381, _ZZ7dumb_n3P9PseudoJetiPdE6s_jets;
	mad.lo.s32 	%r382, %r563, 56, %r381;
	ld.shared.f64 	%fd294, [%r382+32];
	min.f64 	%fd295, %fd71, %fd294;
	ld.shared.f64 	%fd296, [%r382+40];
	sub.f64 	%fd297, %fd72, %fd296;
	abs.f64 	%fd298, %fd297;
	setp.gt.f64 	%p70, %fd298, 0d400921FB54442D18;
	mov.f64 	%fd299, 0d401921FB54442D18;
	sub.f64 	%fd300, %fd299, %fd298;
	selp.f64 	%fd301, %fd300, %fd298, %p70;
	ld.shared.f64 	%fd302, [%r382+48];
	sub.f64 	%fd303, %fd73, %fd302;
	mul.f64 	%fd304, %fd301, %fd301;
	fma.rn.f64 	%fd305, %fd303, %fd303, %fd304;
	mul.f64 	%fd306, %fd295, %fd305;
	mul.f64 	%fd307, %fd306, 0d400638E38E38E38E;
	setp.lt.f64 	%p71, %fd307, %fd474;
	selp.f64 	%fd308, %fd307, %fd474, %p71;
	selp.b32 	%r383, %r563, %r571, %p71;
	add.s32 	%r384, %r563, 1;
	ld.shared.f64 	%fd309, [%r382+88];
	min.f64 	%fd310, %fd71, %fd309;
	ld.shared.f64 	%fd311, [%r382+96];
	sub.f64 	%fd312, %fd72, %fd311;
	abs.f64 	%fd313, %fd312;
	setp.gt.f64 	%p72, %fd313, 0d400921FB54442D18;
	sub.f64 	%fd314, %fd299, %fd313;
	selp.f64 	%fd315, %fd314, %fd313, %p72;
	ld.shared.f64 	%fd316, [%r382+104];
	sub.f64 	%fd317, %fd73, %fd316;
	mul.f64 	%fd318, %fd315, %fd315;
	fma.rn.f64 	%fd319, %fd317, %fd317, %fd318;
	mul.f64 	%fd320, %fd310, %fd319;
	mul.f64 	%fd321, %fd320, 0d400638E38E38E38E;
	setp.lt.f64 	%p73, %fd321, %fd308;
	selp.f64 	%fd474, %fd321, %fd308, %p73;
	selp.b32 	%r571, %r384, %r383, %p73;
	selp.b32 	%r385, %r4, %r572, %p73;
	selp.b32 	%r572, %r4, %r385, %p71;
	add.s32 	%r563, %r563, 2;
$L__BB0_83:
	and.b16  	%rs7, %rs2, 1;
	setp.eq.b16 	%p74, %rs7, 1;
	not.pred 	%p75, %p74;
	@%p75 bra 	$L__BB0_85;
	mov.u32 	%r386, _ZZ7dumb_n3P9PseudoJetiPdE6s_jets;
	mad.lo.s32 	%r387, %r563, 56, %r386;
	ld.shared.f64 	%fd322, [%r387+32];
	min.f64 	%fd323, %fd71, %fd322;
	ld.shared.f64 	%fd324, [%r387+40];
	sub.f64 	%fd325, %fd72, %fd324;
	abs.f64 	%fd326, %fd325;
	setp.gt.f64 	%p76, %fd326, 0d400921FB54442D18;
	mov.f64 	%fd327, 0d401921FB54442D18;
	sub.f64 	%fd328, %fd327, %fd326;
	selp.f64 	%fd329, %fd328, %fd326, %p76;
	ld.shared.f64 	%fd330, [%r387+48];
	sub.f64 	%fd331, %fd73, %fd330;
	mul.f64 	%fd332, %fd329, %fd329;
	fma.rn.f64 	%fd333, %fd331, %fd331, %fd332;
	mul.f64 	%fd334, %fd323, %fd333;
	mul.f64 	%fd335, %fd334, 0d400638E38E38E38E;
	setp.lt.f64 	%p77, %fd335, %fd474;
	selp.f64 	%fd474, %fd335, %fd474, %p77;
	selp.b32 	%r571, %r563, %r571, %p77;
	selp.b32 	%r572, %r4, %r572, %p77;
$L__BB0_85:
	setp.lt.u32 	%p78, %r1, 2;
	st.shared.f64 	[%r16], %fd474;
	st.shared.u32 	[%r17], %r572;
	st.shared.u32 	[%r18], %r571;
	bar.sync 	0;
	@%p78 bra 	$L__BB0_92;
	mov.b32 	%r573, 1;
$L__BB0_87:
	mov.u32 	%r141, %r573;
	shl.b32 	%r573, %r141, 1;
	add.s32 	%r389, %r573, -1;
	and.b32  	%r390, %r389, %r3;
	setp.ne.s32 	%p79, %r390, 0;
	@%p79 bra 	$L__BB0_91;
	add.s32 	%r391, %r141, %r3;
	setp.ge.u32 	%p80, %r391, %r42;
	@%p80 bra 	$L__BB0_91;
	ld.shared.f64 	%fd336, [%r19];
	shl.b32 	%r392, %r141, 3;
	add.s32 	%r393, %r19, %r392;
	ld.shared.f64 	%fd83, [%r393];
	setp.leu.f64 	%p81, %fd336, %fd83;
	@%p81 bra 	$L__BB0_91;
	st.shared.f64 	[%r19], %fd83;
	shl.b32 	%r394, %r141, 2;
	add.s32 	%r395, %r20, %r394;
	ld.shared.u32 	%r396, [%r395];
	st.shared.u32 	[%r20], %r396;
	add.s32 	%r397, %r23, %r394;
	ld.shared.u32 	%r398, [%r397];
	st.shared.u32 	[%r23], %r398;
$L__BB0_91:
	bar.sync 	0;
	setp.lt.u32 	%p82, %r573, %r1;
	@%p82 bra 	$L__BB0_87;
$L__BB0_92:
	setp.ne.s32 	%p83, %r4, 0;
	bar.sync 	0;
	@%p83 bra 	$L__BB0_163;
	setp.lt.u32 	%p84, %r21, 2;
	ld.shared.f64 	%fd476, [_ZZ7dumb_n3P9PseudoJetiPdE11s_distances];
	ld.shared.u32 	%r578, [_ZZ7dumb_n3P9PseudoJetiPdE10ii_indices];
	ld.shared.u32 	%r577, [_ZZ7dumb_n3P9PseudoJetiPdE10jj_indices];
	@%p84 bra 	$L__BB0_134;
	setp.lt.u32 	%p85, %r24, 7;
	mov.b32 	%r608, 1;
	@%p85 bra 	$L__BB0_113;
	mov.b32 	%r574, 1;
$L__BB0_96:
	.pragma "nounroll";
	mul.lo.s32 	%r148, %r574, %r1;
	shl.b32 	%r402, %r148, 3;
	mov.u32 	%r403, _ZZ7dumb_n3P9PseudoJetiPdE11s_distances;
	add.s32 	%r149, %r403, %r402;
	ld.shared.f64 	%fd86, [%r149+8];
	setp.geu.f64 	%p86, %fd86, %fd476;
	@%p86 bra 	$L__BB0_98;
	shl.b32 	%r404, %r148, 2;
	mov.u32 	%r405, _ZZ7dumb_n3P9PseudoJetiPdE10ii_indices;
	add.s32 	%r406, %r405, %r404;
	ld.shared.u32 	%r578, [%r406+4];
	mov.u32 	%r407, _ZZ7dumb_n3P9PseudoJetiPdE10jj_indices;
	add.s32 	%r408, %r407, %r404;
	ld.shared.u32 	%r577, [%r408+4];
	mov.f64 	%fd476, %fd86;
$L__BB0_98:
	add.s32 	%r154, %r148, %r1;
	add.s32 	%r155, %r149, %r34;
	ld.shared.f64 	%fd88, [%r155+8];
	setp.geu.f64 	%p87, %fd88, %fd476;
	@%p87 bra 	$L__BB0_100;
	shl.b32 	%r409, %r154, 2;
	mov.u32 	%r410, _ZZ7dumb_n3P9PseudoJetiPdE10ii_indices;
	add.s32 	%r411, %r410, %r409;
	ld.shared.u32 	%r578, [%r411+4];
	mov.u32 	%r412, _ZZ7dumb_n3P9PseudoJetiPdE10jj_indices;
	add.s32 	%r413, %r412, %r409;
	ld.shared.u32 	%r577, [%r413+4];
	mov.f64 	%fd476, %fd88;
$L__BB0_100:
	add.s32 	%r160, %r154, %r1;
	add.s32 	%r161, %r155, %r34;
	ld.shared.f64 	%fd90, [%r161+8];
	setp.geu.f64 	%p88, %fd90, %fd476;
	@%p88 bra 	$L__BB0_102;
	shl.b32 	%r414, %r160, 2;
	mov.u32 	%r415, _ZZ7dumb_n3P9PseudoJetiPdE10ii_indices;
	add.s32 	%r416, %r415, %r414;
	ld.shared.u32 	%r578, [%r416+4];
	mov.u32 	%r417, _ZZ7dumb_n3P9PseudoJetiPdE10jj_indices;
	add.s32 	%r418, %r417, %r414;
	ld.shared.u32 	%r577, [%r418+4];
	mov.f64 	%fd476, %fd90;
$L__BB0_102:
	add.s32 	%r166, %r160, %r1;
	add.s32 	%r167, %r161, %r34;
	ld.shared.f64 	%fd92, [%r167+8];
	setp.geu.f64 	%p89, %fd92, %fd476;
	@%p89 bra 	$L__BB0_104;
	shl.b32 	%r419, %r166, 2;
	mov.u32 	%r420, _ZZ7dumb_n3P9PseudoJetiPdE10ii_indices;
	add.s32 	%r421, %r420, %r419;
	ld.shared.u32 	%r578, [%r421+4];
	mov.u32 	%r422, _ZZ7dumb_n3P9PseudoJetiPdE10jj_indices;
	add.s32 	%r423, %r422, %r419;
	ld.shared.u32 	%r577, [%r423+4];
	mov.f64 	%fd476, %fd92;
$L__BB0_104:
	add.s32 	%r172, %r166, %r1;
	add.s32 	%r173, %r167, %r34;
	ld.shared.f64 	%fd94, [%r173+8];
	setp.geu.f64 	%p90, %fd94, %fd476;
	@%p90 bra 	$L__BB0_106;
	shl.b32 	%r424, %r172, 2;
	mov.u32 	%r425, _ZZ7dumb_n3P9PseudoJetiPdE10ii_indices;
	add.s32 	%r426, %r425, %r424;
	ld.shared.u32 	%r578, [%r426+4];
	mov.u32 	%r427, _ZZ7dumb_n3P9PseudoJetiPdE10jj_indices;
	add.s32 	%r428, %r427, %r424;
	ld.shared.u32 	%r577, [%r428+4];
	mov.f64 	%fd476, %fd94;
$L__BB0_106:
	add.s32 	%r178, %r172, %r1;
	add.s32 	%r179, %r173, %r34;
	ld.shared.f64 	%fd96, [%r179+8];
	setp.geu.f64 	%p91, %fd96, %fd476;
	@%p91 bra 	$L__BB0_108;
	shl.b32 	%r429, %r178, 2;
	mov.u32 	%r430, _ZZ7dumb_n3P9PseudoJetiPdE10ii_indices;
	add.s32 	%r431, %r430, %r429;
	ld.shared.u32 	%r578, [%r431+4];
	mov.u32 	%r432, _ZZ7dumb_n3P9PseudoJetiPdE10jj_indices;
	add.s32 	%r433, %r432, %r429;
	ld.shared.u32 	%r577, [%r433+4];
	mov.f64 	%fd476, %fd96;
$L__BB0_108:
	add.s32 	%r184, %r178, %r1;
	add.s32 	%r185, %r179, %r34;
	ld.shared.f64 	%fd98, [%r185+8];
	setp.geu.f64 	%p92, %fd98, %fd476;
	@%p92 bra 	$L__BB0_110;
	shl.b32 	%r434, %r184, 2;
	mov.u32 	%r435, _ZZ7dumb_n3P9PseudoJetiPdE10ii_indices;
	add.s32 	%r436, %r435, %r434;
	ld.shared.u32 	%r578, [%r436+4];
	mov.u32 	%r437, _ZZ7dumb_n3P9PseudoJetiPdE10jj_indices;
	add.s32 	%r438, %r437, %r434;
	ld.shared.u32 	%r577, [%r438+4];
	mov.f64 	%fd476, %fd98;
$L__BB0_110:
	add.s32 	%r439, %r185, %r34;
	ld.shared.f64 	%fd100, [%r439+8];
	setp.geu.f64 	%p93, %fd100, %fd476;
	@%p93 bra 	$L__BB0_112;
	add.s32 	%r440, %r184, %r1;
	shl.b32 	%r441, %r440, 2;
	mov.u32 	%r442, _ZZ7dumb_n3P9PseudoJetiPdE10ii_indices;
	add.s32 	%r443, %r442, %r441;
	ld.shared.u32 	%r578, [%r443+4];
	mov.u32 	%r444, _ZZ7dumb_n3P9PseudoJetiPdE10jj_indices;
	add.s32 	%r445, %r444, %r441;
	ld.shared.u32 	%r577, [%r445+4];
	mov.f64 	%fd476, %fd100;
$L__BB0_112:
	add.s32 	%r608, %r574, 8;
	add.s32 	%r446, %r574, 7;
	setp.ne.s32 	%p94, %r446, %r30;
	mov.u32 	%r574, %r608;
	@%p94 bra 	$L__BB0_96;
$L__BB0_113:
	setp.eq.s32 	%p95, %r29, 0;
	@%p95 bra 	$L__BB0_134;
	setp.lt.u32 	%p96, %r25, 3;
	@%p96 bra 	$L__BB0_124;
	mul.lo.s32 	%r200, %r608, %r1;
	shl.b32 	%r448, %r200, 3;
	mov.u32 	%r449, _ZZ7dumb_n3P9PseudoJetiPdE11s_distances;
	add.s32 	%r201, %r449, %r448;
	ld.shared.f64 	%fd104, [%r201+8];
	setp.geu.f64 	%p97, %fd104, %fd476;
	@%p97 bra 	$L__BB0_117;
	shl.b32 	%r450, %r200, 2;
	mov.u32 	%r451, _ZZ7dumb_n3P9PseudoJetiPdE10ii_indices;
	add.s32 	%r452, %r451, %r450;
	ld.shared.u32 	%r578, [%r452+4];
	mov.u32 	%r453, _ZZ7dumb_n3P9PseudoJetiPdE10jj_indices;
	add.s32 	%r454, %r453, %r450;
	ld.shared.u32 	%r577, [%r454+4];
	mov.f64 	%fd476, %fd104;
$L__BB0_117:
	add.s32 	%r206, %r200, %r1;
	add.s32 	%r207, %r201, %r34;
	ld.shared.f64 	%fd106, [%r207+8];
	setp.geu.f64 	%p98, %fd106, %fd476;
	@%p98 bra 	$L__BB0_119;
	shl.b32 	%r455, %r206, 2;
	mov.u32 	%r456, _ZZ7dumb_n3P9PseudoJetiPdE10ii_indices;
	add.s32 	%r457, %r456, %r455;
	ld.shared.u32 	%r578, [%r457+4];
	mov.u32 	%r458, _ZZ7dumb_n3P9PseudoJetiPdE10jj_indices;
	add.s32 	%r459, %r458, %r455;
	ld.shared.u32 	%r577, [%r459+4];
	mov.f64 	%fd476, %fd106;
$L__BB0_119:
	add.s32 	%r212, %r206, %r1;
	add.s32 	%r213, %r207, %r34;
	ld.shared.f64 	%fd108, [%r213+8];
	setp.geu.f64 	%p99, %fd108, %fd476;
	@%p99 bra 	$L__BB0_121;
	shl.b32 	%r460, %r212, 2;
	mov.u32 	%r461, _ZZ7dumb_n3P9PseudoJetiPdE10ii_indices;
	add.s32 	%r462, %r461, %r460;
	ld.shared.u32 	%r578, [%r462+4];
	mov.u32 	%r463, _ZZ7dumb_n3P9PseudoJetiPdE10jj_indices;
	add.s32 	%r464, %r463, %r460;
	ld.shared.u32 	%r577, [%r464+4];
	mov.f64 	%fd476, %fd108;
$L__BB0_121:
	add.s32 	%r465, %r213, %r34;
	ld.shared.f64 	%fd110, [%r465+8];
	setp.geu.f64 	%p100, %fd110, %fd476;
	@%p100 bra 	$L__BB0_123;
	add.s32 	%r466, %r212, %r1;
	shl.b32 	%r467, %r466, 2;
	mov.u32 	%r468, _ZZ7dumb_n3P9PseudoJetiPdE10ii_indices;
	add.s32 	%r469, %r468, %r467;
	ld.shared.u32 	%r578, [%r469+4];
	mov.u32 	%r470, _ZZ7dumb_n3P9PseudoJetiPdE10jj_indices;
	add.s32 	%r471, %r470, %r467;
	ld.shared.u32 	%r577, [%r471+4];
	mov.f64 	%fd476, %fd110;
$L__BB0_123:
	add.s32 	%r608, %r608, 4;
$L__BB0_124:
	setp.eq.s32 	%p101, %r31, 0;
	@%p101 bra 	$L__BB0_134;
	setp.eq.s32 	%p102, %r26, 1;
	@%p102 bra 	$L__BB0_131;
	mul.lo.s32 	%r228, %r608, %r1;
	shl.b32 	%r473, %r228, 3;
	mov.u32 	%r474, _ZZ7dumb_n3P9PseudoJetiPdE11s_distances;
	add.s32 	%r229, %r474, %r473;
	ld.shared.f64 	%fd114, [%r229+8];
	setp.geu.f64 	%p103, %fd114, %fd476;
	@%p103 bra 	$L__BB0_128;
	shl.b32 	%r475, %r228, 2;
	mov.u32 	%r476, _ZZ7dumb_n3P9PseudoJetiPdE10ii_indices;
	add.s32 	%r477, %r476, %r475;
	ld.shared.u32 	%r578, [%r477+4];
	mov.u32 	%r478, _ZZ7dumb_n3P9PseudoJetiPdE10jj_indices;
	add.s32 	%r479, %r478, %r475;
	ld.shared.u32 	%r577, [%r479+4];
	mov.f64 	%fd476, %fd114;
$L__BB0_128:
	add.s32 	%r480, %r229, %r34;
	ld.shared.f64 	%fd116, [%r480+8];
	setp.geu.f64 	%p104, %fd116, %fd476;
	@%p104 bra 	$L__BB0_130;
	add.s32 	%r481, %r228, %r1;
	shl.b32 	%r482, %r481, 2;
	mov.u32 	%r483, _ZZ7dumb_n3P9PseudoJetiPdE10ii_indices;
	add.s32 	%r484, %r483, %r482;
	ld.shared.u32 	%r578, [%r484+4];
	mov.u32 	%r485, _ZZ7dumb_n3P9PseudoJetiPdE10jj_indices;
	add.s32 	%r486, %r485, %r482;
	ld.shared.u32 	%r577, [%r486+4];
	mov.f64 	%fd476, %fd116;
$L__BB0_130:
	add.s32 	%r608, %r608, 2;
$L__BB0_131:
	setp.eq.s32 	%p105, %r32, 0;
	@%p105 bra 	$L__BB0_134;
	mul.lo.s32 	%r244, %r608, %r1;
	shl.b32 	%r487, %r244, 3;
	mov.u32 	%r488, _ZZ7dumb_n3P9PseudoJetiPdE11s_distances;
	add.s32 	%r489, %r488, %r487;
	ld.shared.f64 	%fd120, [%r489+8];
	setp.geu.f64 	%p106, %fd120, %fd476;
	@%p106 bra 	$L__BB0_134;
	shl.b32 	%r490, %r244, 2;
	mov.u32 	%r491, _ZZ7dumb_n3P9PseudoJetiPdE10ii_indices;
	add.s32 	%r492, %r491, %r490;
	ld.shared.u32 	%r578, [%r492+4];
	mov.u32 	%r493, _ZZ7dumb_n3P9PseudoJetiPdE10jj_indices;
	add.s32 	%r494, %r493, %r490;
	ld.shared.u32 	%r577, [%r494+4];
	mov.f64 	%fd476, %fd120;
$L__BB0_134:
	st.global.f64 	[%rd1], %fd476;
	st.shared.f64 	[_ZZ7dumb_n3P9PseudoJetiPdE11s_distances], %fd476;
	st.shared.u32 	[_ZZ7dumb_n3P9PseudoJetiPdE10ii_indices], %r578;
	st.shared.u32 	[_ZZ7dumb_n3P9PseudoJetiPdE10jj_indices], %r577;
	setp.lt.s32 	%p107, %r577, 1;
	@%p107 bra 	$L__BB0_160;
	mov.u32 	%r501, _ZZ7dumb_n3P9PseudoJetiPdE6s_jets;
	mad.lo.s32 	%r249, %r577, 56, %r501;
	ld.shared.f64 	%fd350, [%r249];
	mad.lo.s32 	%r250, %r578, 56, %r501;
	ld.shared.f64 	%fd351, [%r250];
	add.f64 	%fd122, %fd350, %fd351;
	st.shared.f64 	[%r250], %fd122;
	ld.shared.f64 	%fd352, [%r249+8];
	ld.shared.f64 	%fd353, [%r250+8];
	add.f64 	%fd123, %fd352, %fd353;
	st.shared.f64 	[%r250+8], %fd123;
	ld.shared.f64 	%fd354, [%r249+16];
	ld.shared.f64 	%fd355, [%r250+16];
	add.f64 	%fd124, %fd354, %fd355;
	st.shared.f64 	[%r250+16], %fd124;
	ld.shared.f64 	%fd356, [%r249+24];
	ld.shared.f64 	%fd357, [%r250+24];
	add.f64 	%fd125, %fd356, %fd357;
	st.shared.f64 	[%r250+24], %fd125;
	mul.f64 	%fd358, %fd123, %fd123;
	fma.rn.f64 	%fd126, %fd122, %fd122, %fd358;
	st.shared.f64 	[%r250+32], %fd126;
	setp.neu.f64 	%p109, %fd126, 0d0000000000000000;
	@%p109 bra 	$L__BB0_137;
	mov.b64 	%rd11, 0;
	st.shared.u64 	[%r250+40], %rd11;
	mov.f64 	%fd499, 0d0000000000000000;
	bra.uni 	$L__BB0_144;
$L__BB0_137:
	abs.f64 	%fd127, %fd122;
	abs.f64 	%fd128, %fd123;
	setp.leu.f64 	%p110, %fd128, %fd127;
	setp.gt.f64 	%p111, %fd128, %fd127;
	selp.f64 	%fd129, %fd128, %fd127, %p111;
	selp.f64 	%fd360, %fd127, %fd128, %p111;
	div.rn.f64 	%fd361, %fd360, %fd129;
	mul.f64 	%fd362, %fd361, %fd361;
	fma.rn.f64 	%fd363, %fd362, 0dBEF53E1D2A25FF7E, 0d3F2D3B63DBB65B49;
	fma.rn.f64 	%fd364, %fd363, %fd362, 0dBF5312788DDE082E;
	fma.rn.f64 	%fd365, %fd364, %fd362, 0d3F6F9690C8249315;
	fma.rn.f64 	%fd366, %fd365, %fd362, 0dBF82CF5AABC7CF0D;
	fma.rn.f64 	%fd367, %fd366, %fd362, 0d3F9162B0B2A3BFDE;
	fma.rn.f64 	%fd368, %fd367, %fd362, 0dBF9A7256FEB6FC6B;
	fma.rn.f64 	%fd369, %fd368, %fd362, 0d3FA171560CE4A489;
	fma.rn.f64 	%fd370, %fd369, %fd362, 0dBFA4F44D841450E4;
	fma.rn.f64 	%fd371, %fd370, %fd362, 0d3FA7EE3D3F36BB95;
	fma.rn.f64 	%fd372, %fd371, %fd362, 0dBFAAD32AE04A9FD1;
	fma.rn.f64 	%fd373, %fd372, %fd362, 0d3FAE17813D66954F;
	fma.rn.f64 	%fd374, %fd373, %fd362, 0dBFB11089CA9A5BCD;
	fma.rn.f64 	%fd375, %fd374, %fd362, 0d3FB3B12B2DB51738;
	fma.rn.f64 	%fd376, %fd375, %fd362, 0dBFB745D022F8DC5C;
	fma.rn.f64 	%fd377, %fd376, %fd362, 0d3FBC71C709DFE927;
	fma.rn.f64 	%fd378, %fd377, %fd362, 0dBFC2492491FA1744;
	fma.rn.f64 	%fd379, %fd378, %fd362, 0d3FC99999999840D2;
	fma.rn.f64 	%fd380, %fd379, %fd362, 0dBFD555555555544C;
	mul.f64 	%fd381, %fd362, %fd380;
	fma.rn.f64 	%fd130, %fd381, %fd361, %fd361;
	@%p110 bra 	$L__BB0_139;
	{
	.reg .b32 %temp; 
	mov.b64 	{%temp, %r503}, %fd122;
	}
	setp.lt.s32 	%p113, %r503, 0;
	neg.f64 	%fd384, %fd130;
	selp.f64 	%fd385, %fd130, %fd384, %p113;
	add.f64 	%fd497, %fd385, 0d3FF921FB54442D18;
	bra.uni 	$L__BB0_140;
$L__BB0_139:
	{
	.reg .b32 %temp; 
	mov.b64 	{%temp, %r502}, %fd122;
	}
	setp.lt.s32 	%p112, %r502, 0;
	mov.f64 	%fd382, 0d400921FB54442D18;
	sub.f64 	%fd383, %fd382, %fd130;
	selp.f64 	%fd497, %fd383, %fd130, %p112;
$L__BB0_140:
	setp.neu.f64 	%p114, %fd129, 0d0000000000000000;
	@%p114 bra 	$L__BB0_142;
	{
	.reg .b32 %temp; 
	mov.b64 	{%temp, %r505}, %fd122;
	}
	setp.lt.s32 	%p117, %r505, 0;
	selp.f64 	%fd498, 0d400921FB54442D18, 0d0000000000000000, %p117;
	bra.uni 	$L__BB0_143;
$L__BB0_142:
	setp.eq.f64 	%p115, %fd127, %fd128;
	{
	.reg .b32 %temp; 
	mov.b64 	{%temp, %r504}, %fd122;
	}
	setp.lt.s32 	%p116, %r504, 0;
	selp.f64 	%fd386, 0d4002D97C7F3321D2, 0d3FE921FB54442D18, %p116;
	selp.f64 	%fd498, %fd386, %fd497, %p115;
$L__BB0_143:
	add.rn.f64 	%fd387, %fd127, %fd128;
	setp.nan.f64 	%p118, %fd387, %fd387;
	copysign.f64 	%fd388, %fd123, %fd498;
	selp.f64 	%fd499, %fd387, %fd388, %p118;
	st.shared.f64 	[%r250+40], %fd499;
$L__BB0_144:
	setp.lt.f64 	%p119, %fd499, 0d0000000000000000;
	add.f64 	%fd389, %fd499, 0d401921FB54442D18;
	selp.f64 	%fd390, %fd389, %fd499, %p119;
	setp.ge.f64 	%p120, %fd390, 0d401921FB54442D18;
	add.f64 	%fd391, %fd390, 0dC01921FB54442D18;
	selp.f64 	%fd139, %fd391, %fd390, %p120;
	or.pred  	%p121, %p119, %p120;
	not.pred 	%p122, %p121;
	@%p122 bra 	$L__BB0_146;
	st.shared.f64 	[%r250+40], %fd139;
$L__BB0_146:
	setp.neu.f64 	%p123, %fd126, 0d0000000000000000;
	abs.f64 	%fd140, %fd124;
	setp.neu.f64 	%p124, %fd125, %fd140;
	or.pred  	%p125, %p124, %p123;
	@%p125 bra 	$L__BB0_150;
	add.f64 	%fd141, %fd140, 0d40F86A0000000000;
	setp.ltu.f64 	%p126, %fd124, 0d0000000000000000;
	@%p126 bra 	$L__BB0_149;
	st.shared.f64 	[%r250+48], %fd141;
	bra.uni 	$L__BB0_159;
$L__BB0_149:
	neg.f64 	%fd392, %fd141;
	st.shared.f64 	[%r250+48], %fd392;
	bra.uni 	$L__BB0_159;
$L__BB0_150:
	add.f64 	%fd393, %fd125, %fd124;
	sub.f64 	%fd394, %fd125, %fd124;
	mul.f64 	%fd395, %fd393, %fd394;
	sub.f64 	%fd396, %fd395, %fd126;
	max.f64 	%fd397, %fd396, 0d0000000000000000;
	add.f64 	%fd398, %fd125, %fd140;
	add.f64 	%fd399, %fd126, %fd397;
	mul.f64 	%fd400, %fd398, %fd398;
	div.rn.f64 	%fd500, %fd399, %fd400;
	{
	.reg .b32 %temp; 
	mov.b64 	{%temp, %r622}, %fd500;
	}
	{
	.reg .b32 %temp; 
	mov.b64 	{%r623, %temp}, %fd500;
	}
	setp.gt.s32 	%p127, %r622, 1048575;
	mov.b32 	%r624, -1023;
	@%p127 bra 	$L__BB0_152;
	mul.f64 	%fd500, %fd500, 0d4350000000000000;
	{
	.reg .b32 %temp; 
	mov.b64 	{%temp, %r622}, %fd500;
	}
	{
	.reg .b32 %temp; 
	mov.b64 	{%r623, %temp}, %fd500;
	}
	mov.b32 	%r624, -1077;
$L__BB0_152:
	add.s32 	%r508, %r622, -1;
	setp.gt.u32 	%p128, %r508, 2146435070;
	@%p128 bra 	$L__BB0_156;
	shr.u32 	%r511, %r622, 20;
	add.s32 	%r625, %r624, %r511;
	and.b32  	%r512, %r622, 1048575;
	or.b32  	%r513, %r512, 1072693248;
	mov.b64 	%fd501, {%r623, %r513};
	setp.lt.u32 	%p130, %r513, 1073127583;
	@%p130 bra 	$L__BB0_155;
	{
	.reg .b32 %temp; 
	mov.b64 	{%r514, %temp}, %fd501;
	}
	{
	.reg .b32 %temp; 
	mov.b64 	{%temp, %r515}, %fd501;
	}
	add.s32 	%r516, %r515, -1048576;
	mov.b64 	%fd501, {%r514, %r516};
	add.s32 	%r625, %r625, 1;
$L__BB0_155:
	add.f64 	%fd402, %fd501, 0dBFF0000000000000;
	add.f64 	%fd403, %fd501, 0d3FF0000000000000;
	rcp.approx.ftz.f64 	%fd404, %fd403;
	neg.f64 	%fd405, %fd403;
	fma.rn.f64 	%fd406, %fd405, %fd404, 0d3FF0000000000000;
	fma.rn.f64 	%fd407, %fd406, %fd406, %fd406;
	fma.rn.f64 	%fd408, %fd407, %fd404, %fd404;
	mul.f64 	%fd409, %fd402, %fd408;
	fma.rn.f64 	%fd410, %fd402, %fd408, %fd409;
	mul.f64 	%fd411, %fd410, %fd410;
	fma.rn.f64 	%fd412, %fd411, 0d3EB1380B3AE80F1E, 0d3ED0EE258B7A8B04;
	fma.rn.f64 	%fd413, %fd412, %fd411, 0d3EF3B2669F02676F;
	fma.rn.f64 	%fd414, %fd413, %fd411, 0d3F1745CBA9AB0956;
	fma.rn.f64 	%fd415, %fd414, %fd411, 0d3F3C71C72D1B5154;
	fma.rn.f64 	%fd416, %fd415, %fd411, 0d3F624924923BE72D;
	fma.rn.f64 	%fd417, %fd416, %fd411, 0d3F8999999999A3C4;
	fma.rn.f64 	%fd418, %fd417, %fd411, 0d3FB5555555555554;
	sub.f64 	%fd419, %fd402, %fd410;
	add.f64 	%fd420, %fd419, %fd419;
	neg.f64 	%fd421, %fd410;
	fma.rn.f64 	%fd422, %fd421, %fd402, %fd420;
	mul.f64 	%fd423, %fd408, %fd422;
	mul.f64 	%fd424, %fd411, %fd418;
	fma.rn.f64 	%fd425, %fd424, %fd410, %fd423;
	xor.b32  	%r517, %r625, -2147483648;
	mov.b32 	%r518, 1127219200;
	mov.b64 	%fd426, {%r517, %r518};
	sub.f64 	%fd427, %fd426, %fd30;
	fma.rn.f64 	%fd428, %fd427, 0d3FE62E42FEFA39EF, %fd410;
	fma.rn.f64 	%fd429, %fd427, 0dBFE62E42FEFA39EF, %fd428;
	sub.f64 	%fd430, %fd429, %fd410;
	sub.f64 	%fd431, %fd425, %fd430;
	fma.rn.f64 	%fd432, %fd427, 0d3C7ABC9E3B39803F, %fd431;
	add.f64 	%fd502, %fd428, %fd432;
	bra.uni 	$L__BB0_157;
$L__BB0_156:
	fma.rn.f64 	%fd401, %fd500, 0d7FF0000000000000, 0d7FF0000000000000;
	{
	.reg .b32 %temp; 
	mov.b64 	{%temp, %r509}, %fd500;
	}
	and.b32  	%r510, %r509, 2147483647;
	setp.eq.s32 	%p129, %r510, 0;
	selp.f64 	%fd502, 0dFFF0000000000000, %fd401, %p129;
$L__BB0_157:
	mul.f64 	%fd151, %fd502, 0d3FE0000000000000;
	st.shared.f64 	[%r250+48], %fd151;
	setp.leu.f64 	%p131, %fd124, 0d0000000000000000;
	@%p131 bra 	$L__BB0_159;
	neg.f64 	%fd433, %fd151;
	st.shared.f64 	[%r250+48], %fd433;
$L__BB0_159:
	mov.u32 	%r519, _ZZ7dumb_n3P9PseudoJetiPdE6s_jets;
	mad.lo.s32 	%r520, %r42, 56, %r519;
	ld.shared.f64 	%fd434, [%r520+-56];
	ld.shared.f64 	%fd435, [%r520+-48];
	ld.shared.f64 	%fd436, [%r520+-40];
	ld.shared.f64 	%fd437, [%r520+-32];
	ld.shared.f64 	%fd438, [%r520+-24];
	ld.shared.f64 	%fd439, [%r520+-16];
	ld.shared.f64 	%fd440, [%r520+-8];
	st.shared.f64 	[%r249], %fd434;
	st.shared.f64 	[%r249+8], %fd435;
	st.shared.f64 	[%r249+16], %fd436;
	st.shared.f64 	[%r249+24], %fd437;
	st.shared.f64 	[%r249+32], %fd438;
	st.shared.f64 	[%r249+40], %fd439;
	st.shared.f64 	[%r249+48], %fd440;
	bra.uni 	$L__BB0_163;
$L__BB0_160:
	mov.u32 	%r495, _ZZ7dumb_n3P9PseudoJetiPdE6s_jets;
	mad.lo.s32 	%r496, %r578, 56, %r495;
	add.s32 	%r261, %r496, 32;
	ld.shared.f64 	%fd152, [%r496+32];
	setp.ltu.f64 	%p108, %fd152, 0d4039000000000000;
	@%p108 bra 	$L__BB0_162;
	ld.shared.f64 	%fd340, [%r261+16];
	ld.shared.f64 	%fd341, [%r261+8];
	sqrt.rn.f64 	%fd342, %fd152;
	cvta.to.local.u64 	%rd8, %rd7;
	st.local.f64 	[%rd8], %fd340;
	st.local.f64 	[%rd8+8], %fd341;
	st.local.f64 	[%rd8+16], %fd342;
	cvta.global.u64 	%rd10, %rd9;
	{ // callseq 0, 0
	.param .b64 param0;
	st.param.b64 	[param0], %rd10;
	.param .b64 param1;
	st.param.b64 	[param1], %rd7;
	.param .b32 retval0;
	call.uni (retval0), 
	vprintf, 
	(
	param0, 
	param1
	);
	ld.param.b32 	%r497, [retval0];
	} // callseq 0
$L__BB0_162:
	mad.lo.s32 	%r500, %r42, 56, %r495;
	ld.shared.f64 	%fd343, [%r500+-56];
	ld.shared.f64 	%fd344, [%r500+-48];
	ld.shared.f64 	%fd345, [%r500+-40];
	ld.shared.f64 	%fd346, [%r500+-32];
	ld.shared.f64 	%fd347, [%r500+-24];
	ld.shared.f64 	%fd348, [%r500+-16];
	ld.shared.f64 	%fd349, [%r500+-8];
	st.shared.f64 	[%r261+-32], %fd343;
	st.shared.f64 	[%r261+-24], %fd344;
	st.shared.f64 	[%r261+-16], %fd345;
	st.shared.f64 	[%r261+-8], %fd346;
	st.shared.f64 	[%r261], %fd347;
	st.shared.f64 	[%r261+8], %fd348;
	st.shared.f64 	[%r261+16], %fd349;
$L__BB0_163:
	add.s32 	%r526, %r42, -1;
	bar.sync 	0;
	setp.gt.s32 	%p132, %r42, 1;
	setp.lt.s32 	%p133, %r4, %r526;
	and.pred  	%p134, %p132, %p133;
	add.s32 	%r525, %r525, 1;
	add.s16 	%rs8, %rs8, 1;
	@%p134 bra 	$L__BB0_25;
$L__BB0_164:
	ret;

}


// ===== COMPILED SASS (sm_100) =====

	.target	sm_100

	.elftype	@"ET_EXEC"


//--------------------- .note.nv.tkinfo           --------------------------
	.section	.note.nv.tkinfo,"",@"SHT_NOTE"
	.sectionflags	@"SHF_NOTE_NV_TKINFO"
	.tkinfo
        /*0018*/ 	.word	0x00000002
        /*0030*/ 	.string	""
        /*0030*/ 	.string	"ptxas"
        /*0030*/ 	.string	"Cuda compilation tools, release 13.0, V13.0.88"
        /*0030*/ 	.string	"Build cuda_13.0.r13.0/compiler.36424714_0"
        /*0030*/ 	.string	"-arch sm_100 -m 64 "



//--------------------- .note.nv.cuinfo           --------------------------
	.section	.note.nv.cuinfo,"",@"SHT_NOTE"
	.sectionflags	@"SHF_NOTE_NV_CUINFO"
        /*0018*/ 	.short	0x0002
        /*001a*/ 	.short	0x0064
        /*001c*/ 	.short	0x0082
	.zero		2


//--------------------- .nv.info                  --------------------------
	.section	.nv.info,"",@"SHT_CUDA_INFO"
	.align	4


	//----- nvinfo : EIATTR_REGCOUNT
	.align		4
        /*0000*/ 	.byte	0x04, 0x2f
        /*0002*/ 	.short	(.L_2 - .L_1)
	.align		4
.L_1:
        /*0004*/ 	.word	index@(_Z7dumb_n3P9PseudoJetiPd)
        /*0008*/ 	.word	0x0000003d


	//----- nvinfo : EIATTR_FRAME_SIZE
	.align		4
.L_2:
        /*000c*/ 	.byte	0x04, 0x11
        /*000e*/ 	.short	(.L_4 - .L_3)
	.align		4
.L_3:
        /*0010*/ 	.word	index@($__internal_1_$__cuda_sm20_dsqrt_rn_f64_mediumpath_v1)
        /*0014*/ 	.word	0x00000018


	//----- nvinfo : EIATTR_FRAME_SIZE
	.align		4
.L_4:
        /*0018*/ 	.byte	0x04, 0x11
        /*001a*/ 	.short	(.L_6 - .L_5)
	.align		4
.L_5:
        /*001c*/ 	.word	index@($__internal_0_$__cuda_sm20_div_rn_f64_full)
        /*0020*/ 	.word	0x00000018


	//----- nvinfo : EIATTR_FRAME_SIZE
	.align		4
.L_6:
        /*0024*/ 	.byte	0x04, 0x11
        /*0026*/ 	.short	(.L_8 - .L_7)
	.align		4
.L_7:
        /*0028*/ 	.word	index@(_Z7dumb_n3P9PseudoJetiPd)
        /*002c*/ 	.word	0x00000018


	//----- nvinfo : EIATTR_MIN_STACK_SIZE
	.align		4
.L_8:
        /*0030*/ 	.byte	0x04, 0x12
        /*0032*/ 	.short	(.L_10 - .L_9)
	.align		4
.L_9:
        /*0034*/ 	.word	index@(_Z7dumb_n3P9PseudoJetiPd)
        /*0038*/ 	.word	0x00000018
.L_10:


//--------------------- .nv.compat                --------------------------
	.section	.nv.compat,"",@"SHT_CUDA_COMPAT_INFO"
	.align	4
        /*0000*/ 	.byte	0x02, 0x09, 0x00, 0x00, 0x02, 0x02, 0x01, 0x00, 0x02, 0x05, 0x05, 0x00, 0x03, 0x07, 0x01, 0x01
        /*0010*/ 	.byte	0x02, 0x03, 0x00, 0x00, 0x02, 0x06, 0x01, 0x00, 0x04, 0x0b, 0x08, 0x00, 0x01, 0x00, 0x00, 0x00
        /*0020*/ 	.byte	0x00, 0x00, 0x00, 0x00


//--------------------- .nv.info._Z7dumb_n3P9PseudoJetiPd --------------------------
	.section	.nv.info._Z7dumb_n3P9PseudoJetiPd,"",@"SHT_CUDA_INFO"
	.sectionflags	@""
	.align	4


	//----- nvinfo : EIATTR_CUDA_API_VERSION
	.align		4
        /*0000*/ 	.byte	0x04, 0x37
        /*0002*/ 	.short	(.L_12 - .L_11)
.L_11:
        /*0004*/ 	.word	0x00000082


	//----- nvinfo : EIATTR_KPARAM_INFO
	.align		4
.L_12:
        /*0008*/ 	.byte	0x04, 0x17
        /*000a*/ 	.short	(.L_14 - .L_13)
.L_13:
        /*000c*/ 	.word	0x00000000
        /*0010*/ 	.short	0x0002
        /*0012*/ 	.short	0x0010
        /*0014*/ 	.byte	0x00, 0xf5, 0x21, 0x00


	//----- nvinfo : EIATTR_KPARAM_INFO
	.align		4
.L_14:
        /*0018*/ 	.byte	0x04, 0x17
        /*001a*/ 	.short	(.L_16 - .L_15)
.L_15:
        /*001c*/ 	.word	0x00000000
        /*0020*/ 	.short	0x0001
        /*0022*/ 	.short	0x0008
        /*0024*/ 	.byte	0x00, 0xf0, 0x11, 0x00


	//----- nvinfo : EIATTR_KPARAM_INFO
	.align		4
.L_16:
        /*0028*/ 	.byte	0x04, 0x17
        /*002a*/ 	.short	(.L_18 - .L_17)
.L_17:
        /*002c*/ 	.word	0x00000000
        /*0030*/ 	.short	0x0000
        /*0032*/ 	.short	0x0000
        /*0034*/ 	.byte	0x00, 0xf5, 0x21, 0x00


	//----- nvinfo : EIATTR_SPARSE_MMA_MASK
	.align		4
.L_18:
        /*0038*/ 	.byte	0x03, 0x50
        /*003a*/ 	.short	0x0000


	//----- nvinfo : EIATTR_MAXREG_COUNT
	.align		4
        /*003c*/ 	.byte	0x03, 0x1b
        /*003e*/ 	.short	0x00ff


	//----- nvinfo : EIATTR_NUM_BARRIERS
	.align		4
        /*0040*/ 	.byte	0x02, 0x4c
        /*0042*/ 	.byte	0x01
	.zero		1


	//----- nvinfo : EIATTR_EXTERNS
	.align		4
        /*0044*/ 	.byte	0x04, 0x0f
        /*0046*/ 	.short	(.L_20 - .L_19)


	//   ....[0]....
	.align		4
.L_19:
        /*0048*/ 	.word	index@(vprintf)


	//----- nvinfo : EIATTR_MERCURY_ISA_VERSION
	.align		4
.L_20:
        /*004c*/ 	.byte	0x03, 0x5f
        /*004e*/ 	.short	0x0101


	//----- nvinfo : EIATTR_VRC_CTA_INIT_COUNT
	.align		4
        /*0050*/ 	.byte	0x02, 0x4a
	.zero		1
	.zero		1


	//----- nvinfo : EIATTR_SYSCALL_OFFSETS
	.align		4
        /*0054*/ 	.byte	0x04, 0x46
        /*0056*/ 	.short	(.L_22 - .L_21)


	//   ....[0]....
.L_21:
        /*0058*/ 	.word	0x00005c60


	//----- nvinfo : EIATTR_EXIT_INSTR_OFFSETS
	.align		4
.L_22:
        /*005c*/ 	.byte	0x04, 0x1c
        /*005e*/ 	.short	(.L_24 - .L_23)


	//   ....[0]....
.L_23:
        /*0060*/ 	.word	0x00001340


	//   ....[1]....
        /*0064*/ 	.word	0x00005d90


	//   ....[2]....
        /*0068*/ 	.word	0x00005df0


	//----- nvinfo : EIATTR_CRS_STACK_SIZE
	.align		4
.L_24:
        /*006c*/ 	.byte	0x04, 0x1e
        /*006e*/ 	.short	(.L_26 - .L_25)
.L_25:
        /*0070*/ 	.word	0x00000000


	//----- nvinfo : EIATTR_CBANK_PARAM_SIZE
	.align		4
.L_26:
        /*0074*/ 	.byte	0x03, 0x19
        /*0076*/ 	.short	0x0018


	//----- nvinfo : EIATTR_PARAM_CBANK
	.align		4
        /*0078*/ 	.byte	0x04, 0x0a
        /*007a*/ 	.short	(.L_28 - .L_27)
	.align		4
.L_27:
        /*007c*/ 	.word	index@(.nv.constant0._Z7dumb_n3P9PseudoJetiPd)
        /*0080*/ 	.short	0x0380
        /*0082*/ 	.short	0x0018


	//----- nvinfo : EIATTR_SW_WAR
	.align		4
.L_28:
        /*0084*/ 	.byte	0x04, 0x36
        /*0086*/ 	.short	(.L_30 - .L_29)
.L_29:
        /*0088*/ 	.word	0x00000008
.L_30:


//--------------------- .nv.callgraph             --------------------------
	.section	.nv.callgraph,"",@"SHT_CUDA_CALLGRAPH"
	.align	4
	.sectionentsize	8
	.align		4
        /*0000*/ 	.word	0x00000000
	.align		4
        /*0004*/ 	.word	0xffffffff
	.align		4
        /*0008*/ 	.word	index@(_Z7dumb_n3P9PseudoJetiPd)
	.align		4
        /*000c*/ 	.word	index@(vprintf)
	.align		4
        /*0010*/ 	.word	0x00000000
	.align		4
        /*0014*/ 	.word	0xfffffffe
	.align		4
        /*0018*/ 	.word	0x00000000
	.align		4
        /*001c*/ 	.word	0xfffffffd
	.align		4
        /*0020*/ 	.word	0x00000000
	.align		4
        /*0024*/ 	.word	0xfffffffc


//--------------------- .nv.constant4             --------------------------
	.section	.nv.constant4,"a",@progbits
	.align	8
	.align		8
.nv.constant4:
        /*0000*/ 	.dword	vprintf
	.align		8
        /*0008*/ 	.dword	$str


//--------------------- .text._Z7dumb_n3P9PseudoJetiPd --------------------------
	.section	.text._Z7dumb_n3P9PseudoJetiPd,"ax",@progbits
	.align	128
        .global         _Z7dumb_n3P9PseudoJetiPd
        .type           _Z7dumb_n3P9PseudoJetiPd,@function
        .size           _Z7dumb_n3P9PseudoJetiPd,(.L_x_79 - _Z7dumb_n3P9PseudoJetiPd)
        .other          _Z7dumb_n3P9PseudoJetiPd,@"STO_CUDA_ENTRY STV_DEFAULT"
_Z7dumb_n3P9PseudoJetiPd:
.text._Z7dumb_n3P9PseudoJetiPd:
[----:B------:R-:W0:Y:S01]  /*0000*/  LDC R1, c[0x0][0x37c] ;  /* 0x0000df00ff017b82 */ /* 0x000e220000000800 */
[----:B------:R-:W1:Y:S01]  /*0010*/  S2R R17, SR_TID.X ;  /* 0x0000000000117919 */ /* 0x000e620000002100 */
[----:B------:R-:W2:Y:S06]  /*0020*/  LDCU UR5, c[0x0][0x2fc] ;  /* 0x00005f80ff0577ac */ /* 0x000eac0008000800 */
[----:B------:R-:W3:Y:S01]  /*0030*/  S2UR UR6, SR_CTAID.X ;  /* 0x00000000000679c3 */ /* 0x000ee20000002500 */
[----:B0-----:R-:W-:Y:S01]  /*0040*/  VIADD R1, R1, 0xffffffe8 ;  /* 0xffffffe801017836 */ /* 0x001fe20000000000 */
[----:B------:R-:W0:Y:S01]  /*0050*/  S2R R3, SR_CgaCtaId ;  /* 0x0000000000037919 */ /* 0x000e220000008800 */
[----:B------:R-:W4:Y:S01]  /*0060*/  LDCU UR7, c[0x0][0x388] ;  /* 0x00007100ff0777ac */ /* 0x000f220008000800 */
[----:B------:R-:W-:Y:S01]  /*0070*/  MOV R0, 0x400 ;  /* 0x0000040000007802 */ /* 0x000fe20000000f00 */
[----:B------:R-:W5:Y:S03]  /*0080*/  LDCU UR4, c[0x0][0x2f8] ;  /* 0x00005f00ff0477ac */ /* 0x000f660008000800 */
[----:B------:R-:W3:Y:S01]  /*0090*/  LDC R18, c[0x0][0x360] ;  /* 0x0000d800ff127b82 */ /* 0x000ee20000000800 */
[----:B------:R-:W2:Y:S01]  /*00a0*/  LDCU UR8, c[0x0][0x388] ;  /* 0x00007100ff0877ac */ /* 0x000ea20008000800 */
[----:B------:R-:W0:Y:S01]  /*00b0*/  LDCU.64 UR36, c[0x0][0x358] ;  /* 0x00006b00ff2477ac */ /* 0x000e220008000a00 */
[----:B-----5:R-:W-:Y:S01]  /*00c0*/  IADD3 R2, P1, PT, R1, UR4, RZ ;  /* 0x0000000401027c10 */ /* 0x020fe2000ff3e0ff */
[----:B--2---:R-:W-:-:S04]  /*00d0*/  IMAD.U32 R22, RZ, RZ, UR8 ;  /* 0x00000008ff167e24 */ /* 0x004fc8000f8e00ff */
[----:B------:R-:W-:Y:S02]  /*00e0*/  IMAD.X R16, RZ, RZ, UR5, P1 ;  /* 0x00000005ff107e24 */ /* 0x000fe400088e06ff */
[----:B---3--:R-:W-:Y:S01]  /*00f0*/  IMAD R12, R18, UR6, RZ ;  /* 0x00000006120c7c24 */ /* 0x008fe2000f8e02ff */
[----:B0-----:R-:W-:-:S03]  /*0100*/  LEA R0, R3, R0, 0x18 ;  /* 0x0000000003007211 */ /* 0x001fc600078ec0ff */
[----:B-1----:R-:W-:-:S04]  /*0110*/  IMAD.IADD R19, R12, 0x1, R17 ;  /* 0x000000010c137824 */ /* 0x002fc800078e0211 */
[C---:B------:R-:W-:Y:S01]  /*0120*/  IMAD R23, R19.reuse, 0x38, R0 ;  /* 0x0000003813177824 */ /* 0x040fe200078e0200 */
[----:B----4-:R-:W-:-:S13]  /*0130*/  ISETP.GE.AND P0, PT, R19, UR7, PT ;  /* 0x0000000713007c0c */ /* 0x010fda000bf06270 */
[----:B------:R-:W-:Y:S05]  /*0140*/  @P0 BRA `(.L_x_0) ;  /* 0x0000001000700947 */ /* 0x000fea0003800000 */
[----:B------:R-:W0:Y:S02]  /*0150*/  LDC.64 R6, c[0x0][0x380] ;  /* 0x0000e000ff067b82 */ /* 0x000e240000000a00 */
[----:B0-----:R-:W-:-:S05]  /*0160*/  IMAD.WIDE R6, R19, 0x38, R6 ;  /* 0x0000003813067825 */ /* 0x001fca00078e0206 */
[----:B------:R-:W2:Y:S04]  /*0170*/  LDG.E.64 R14, desc[UR36][R6.64+0x8] ;  /* 0x00000824060e7981 */ /* 0x000ea8000c1e1b00 */
[----:B------:R-:W3:Y:S04]  /*0180*/  LDG.E.64 R24, desc[UR36][R6.64] ;  /* 0x0000002406187981 */ /* 0x000ee8000c1e1b00 */
[----:B------:R-:W4:Y:S04]  /*0190*/  LDG.E.64 R10, desc[UR36][R6.64+0x10] ;  /* 0x00001024060a7981 */ /* 0x000f28000c1e1b00 */
[----:B------:R-:W5:Y:S01]  /*01a0*/  LDG.E.64 R8, desc[UR36][R6.64+0x18] ;  /* 0x0000182406087981 */ /* 0x000f62000c1e1b00 */
[----:B------:R-:W-:Y:S01]  /*01b0*/  BSSY.RECONVERGENT B0, `(.L_x_1) ;  /* 0x0000082000007945 */ /* 0x000fe20003800200 */
[----:B------:R-:W-:Y:S01]  /*01c0*/  CS2R R20, SRZ ;  /* 0x0000000000147805 */ /* 0x000fe2000001ff00 */
[----:B--2---:R-:W-:Y:S01]  /*01d0*/  DMUL R4, R14, R14 ;  /* 0x0000000e0e047228 */ /* 0x004fe20000000000 */
[----:B------:R0:W-:Y:S04]  /*01e0*/  STS.64 [R23+0x8], R14 ;  /* 0x0000080e17007388 */ /* 0x0001e80000000a00 */
[----:B---3--:R0:W-:Y:S03]  /*01f0*/  STS.64 [R23], R24 ;  /* 0x0000001817007388 */ /* 0x0081e60000000a00 */
[----:B------:R-:W-:Y:S01]  /*0200*/  DFMA R4, R24, R24, R4 ;  /* 0x000000181804722b */ /* 0x000fe20000000004 */
[----:B----4-:R0:W-:Y:S04]  /*0210*/  STS.64 [R23+0x10], R10 ;  /* 0x0000100a17007388 */ /* 0x0101e80000000a00 */
[----:B-----5:R0:W-:Y:S03]  /*0220*/  STS.64 [R23+0x18], R8 ;  /* 0x0000180817007388 */ /* 0x0201e60000000a00 */
[----:B------:R-:W-:Y:S01]  /*0230*/  DSETP.NEU.AND P0, PT, R4, RZ, PT ;  /* 0x000000ff0400722a */ /* 0x000fe20003f0d000 */
[----:B------:R0:W-:-:S13]  /*0240*/  STS.64 [R23+0x20], R4 ;  /* 0x0000200417007388 */ /* 0x0001da0000000a00 */
[----:B0-----:R-:W-:Y:S05]  /*0250*/  @!P0 BRA `(.L_x_2) ;  /* 0x0000000400dc8947 */ /* 0x001fea0003800000 */
[----:B------:R-:W-:Y:S01]  /*0260*/  DADD R28, -RZ, |R14| ;  /* 0x00000000ff1c7229 */ /* 0x000fe2000000050e */
[----:B------:R-:W-:Y:S01]  /*0270*/  IMAD.MOV.U32 R20, RZ, RZ, 0x1 ;  /* 0x00000001ff147424 */ /* 0x000fe200078e00ff */
[--C-:B------:R-:W-:Y:S01]  /*0280*/  DADD R30, -RZ, |R24|.reuse ;  /* 0x00000000ff1e7229 */ /* 0x100fe20000000518 */
[----:B------:R-:W-:Y:S01]  /*0290*/  BSSY.RECONVERGENT B1, `(.L_x_3) ;  /* 0x0000019000017945 */ /* 0x000fe20003800200 */
[----:B------:R-:W-:-:S08]  /*02a0*/  DSETP.GT.AND P1, PT, |R14|, |R24|, PT ;  /* 0x400000180e00722a */ /* 0x000fd00003f24200 */
[----:B------:R-:W-:Y:S02]  /*02b0*/  FSEL R7, R29, R31, P1 ;  /* 0x0000001f1d077208 */ /* 0x000fe40000800000 */
[----:B------:R-:W-:Y:S02]  /*02c0*/  FSEL R6, R28, R30, P1 ;  /* 0x0000001e1c067208 */ /* 0x000fe40000800000 */
[----:B------:R-:W0:Y:S01]  /*02d0*/  MUFU.RCP64H R21, R7 ;  /* 0x0000000700157308 */ /* 0x000e220000001800 */
[----:B------:R-:W-:Y:S02]  /*02e0*/  FSEL R38, R30, R28, P1 ;  /* 0x0000001c1e267208 */ /* 0x000fe40000800000 */
[----:B------:R-:W-:-:S04]  /*02f0*/  FSEL R39, R31, R29, P1 ;  /* 0x0000001d1f277208 */ /* 0x000fc80000800000 */
[----:B------:R-:W-:Y:S01]  /*0300*/  FSETP.GEU.AND P2, PT, |R39|, 6.5827683646048100446e-37, PT ;  /* 0x036000002700780b */ /* 0x000fe20003f4e200 */
[----:B0-----:R-:W-:-:S08]  /*0310*/  DFMA R26, -R6, R20, 1 ;  /* 0x3ff00000061a742b */ /* 0x001fd00000000114 */
[----:B------:R-:W-:-:S08]  /*0320*/  DFMA R26, R26, R26, R26 ;  /* 0x0000001a1a1a722b */ /* 0x000fd0000000001a */
[----:B------:R-:W-:-:S08]  /*0330*/  DFMA R26, R20, R26, R20 ;  /* 0x0000001a141a722b */ /* 0x000fd00000000014 */
[----:B------:R-:W-:-:S08]  /*0340*/  DFMA R20, -R6, R26, 1 ;  /* 0x3ff000000614742b */ /* 0x000fd0000000011a */
[----:B------:R-:W-:-:S08]  /*0350*/  DFMA R20, R26, R20, R26 ;  /* 0x000000141a14722b */ /* 0x000fd0000000001a */
[----:B------:R-:W-:-:S08]  /*0360*/  DMUL R26, R20, R38 ;  /* 0x00000026141a7228 */ /* 0x000fd00000000000 */
[----:B------:R-:W-:-:S08]  /*0370*/  DFMA R28, -R6, R26, R38 ;  /* 0x0000001a061c722b */ /* 0x000fd00000000126 */
[----:B------:R-:W-:-:S10]  /*0380*/  DFMA R20, R20, R28, R26 ;  /* 0x0000001c1414722b */ /* 0x000fd4000000001a */
[----:B------:R-:W-:-:S05]  /*0390*/  FFMA R0, RZ, R7, R21 ;  /* 0x00000007ff007223 */ /* 0x000fca0000000015 */
[----:B------:R-:W-:-:S13]  /*03a0*/  FSETP.GT.AND P0, PT, |R0|, 1.469367938527859385e-39, PT ;  /* 0x001000000000780b */ /* 0x000fda0003f04200 */
[----:B------:R-:W-:Y:S05]  /*03b0*/  @P0 BRA P2, `(.L_x_4) ;  /* 0x0000000000180947 */ /* 0x000fea0001000000 */
[----:B------:R-:W-:Y:S01]  /*03c0*/  IMAD.MOV.U32 R20, RZ, RZ, R6 ;  /* 0x000000ffff147224 */ /* 0x000fe200078e0006 */
[----:B------:R-:W-:Y:S01]  /*03d0*/  MOV R0, 0x400 ;  /* 0x0000040000007802 */ /* 0x000fe20000000f00 */
[----:B------:R-:W-:-:S07]  /*03e0*/  IMAD.MOV.U32 R21, RZ, RZ, R7 ;  /* 0x000000ffff157224 */ /* 0x000fce00078e0007 */
[----:B------:R-:W-:Y:S05]  /*03f0*/  CALL.REL.NOINC `($__internal_0_$__cuda_sm20_div_rn_f64_full) ;  /* 0x0000005800807944 */ /* 0x000fea0003c00000 */
[----:B------:R-:W-:Y:S01]  /*0400*/  MOV R20, R46 ;  /* 0x0000002e00147202 */ /* 0x000fe20000000f00 */
[----:B------:R-:W-:-:S07]  /*0410*/  IMAD.MOV.U32 R21, RZ, RZ, R47 ;  /* 0x000000ffff157224 */ /* 0x000fce00078e002f */
.L_x_4:
[----:B------:R-:W-:Y:S05]  /*0420*/  BSYNC.RECONVERGENT B1 ;  /* 0x0000000000017941 */ /* 0x000fea0003800200 */
.L_x_3:
[----:B------:R-:W-:Y:S01]  /*0430*/  DMUL R26, R20, R20 ;  /* 0x00000014141a7228 */ /* 0x000fe20000000000 */
[----:B------:R-:W-:Y:S01]  /*0440*/  IMAD.MOV.U32 R28, RZ, RZ, -0x2449a4b7 ;  /* 0xdbb65b49ff1c7424 */ /* 0x000fe200078e00ff */
[----:B------:R-:W-:Y:S01]  /*0450*/  UMOV UR4, 0x2a25ff7e ;  /* 0x2a25ff7e00047882 */ /* 0x000fe20000000000 */
[----:B------:R-:W-:Y:S01]  /*0460*/  IMAD.MOV.U32 R29, RZ, RZ, 0x3f2d3b63 ;  /* 0x3f2d3b63ff1d7424 */ /* 0x000fe200078e00ff */
[----:B------:R-:W-:Y:S01]  /*0470*/  UMOV UR5, 0x3ef53e1d ;  /* 0x3ef53e1d00057882 */ /* 0x000fe20000000000 */
[----:B------:R-:W-:Y:S01]  /*0480*/  ISETP.GE.AND P2, PT, R25, RZ, PT ;  /* 0x000000ff1900720c */ /* 0x000fe20003f46270 */
[----:B------:R-:W-:-:S03]  /*0490*/  DSETP.NEU.AND P3, PT, R6, RZ, PT ;  /* 0x000000ff0600722a */ /* 0x000fc60003f6d000 */
[----:B------:R-:W-:Y:S01]  /*04a0*/  DFMA R28, R26, -UR4, R28 ;  /* 0x800000041a1c7c2b */ /* 0x000fe2000800001c */
[----:B------:R-:W-:Y:S01]  /*04b0*/  UMOV UR4, 0x8dde082e ;  /* 0x8dde082e00047882 */ /* 0x000fe20000000000 */
[----:B------:R-:W-:Y:S01]  /*04c0*/  UMOV UR5, 0x3f531278 ;  /* 0x3f53127800057882 */ /* 0x000fe20000000000 */
[----:B------:R-:W-:-:S05]  /*04d0*/  @P1 PLOP3.LUT P0, PT, P2, PT, PT, 0x80, 0x8 ;  /* 0x000000000008181c */ /* 0x000fca000170f070 */
[----:B------:R-:W-:Y:S01]  /*04e0*/  DFMA R28, R26, R28, -UR4 ;  /* 0x800000041a1c7e2b */ /* 0x000fe2000800001c */
[----:B------:R-:W-:Y:S01]  /*04f0*/  UMOV UR4, 0xc8249315 ;  /* 0xc824931500047882 */ /* 0x000fe20000000000 */
[----:B------:R-:W-:Y:S01]  /*0500*/  UMOV UR5, 0x3f6f9690 ;  /* 0x3f6f969000057882 */ /* 0x000fe20000000000 */
[----:B------:R-:W-:Y:S01]  /*0510*/  @P3 IMAD.MOV.U32 R13, RZ, RZ, 0x4002d97c ;  /* 0x4002d97cff0d3424 */ /* 0x000fe200078e00ff */
[----:B------:R-:W-:-:S04]  /*0520*/  @P3 MOV R3, 0x7f3321d2 ;  /* 0x7f3321d200033802 */ /* 0x000fc80000000f00 */
[----:B------:R-:W-:Y:S01]  /*0530*/  DFMA R28, R26, R28, UR4 ;  /* 0x000000041a1c7e2b */ /* 0x000fe2000800001c */
[----:B------:R-:W-:Y:S01]  /*0540*/  UMOV UR4, 0xabc7cf0d ;  /* 0xabc7cf0d00047882 */ /* 0x000fe20000000000 */
[----:B------:R-:W-:-:S06]  /*0550*/  UMOV UR5, 0x3f82cf5a ;  /* 0x3f82cf5a00057882 */ /* 0x000fcc0000000000 */
[----:B------:R-:W-:Y:S01]  /*0560*/  DFMA R28, R26, R28, -UR4 ;  /* 0x800000041a1c7e2b */ /* 0x000fe2000800001c */
[----:B------:R-:W-:Y:S01]  /*0570*/  UMOV UR4, 0xb2a3bfde ;  /* 0xb2a3bfde00047882 */ /* 0x000fe20000000000 */
[----:B------:R-:W-:-:S06]  /*0580*/  UMOV UR5, 0x3f9162b0 ;  /* 0x3f9162b000057882 */ /* 0x000fcc0000000000 */
        /* <DEDUP_REMOVED lines=39> */
[----:B------:R-:W-:-:S08]  /*0800*/  DFMA R28, R26, R28, -UR4 ;  /* 0x800000041a1c7e2b */ /* 0x000fd0000800001c */
[----:B------:R-:W-:Y:S01]  /*0810*/  DMUL R28, R26, R28 ;  /* 0x0000001c1a1c7228 */ /* 0x000fe20000000000 */
[----:B------:R-:W-:Y:S02]  /*0820*/  @P1 IMAD.MOV.U32 R26, RZ, RZ, 0x54442d18 ;  /* 0x54442d18ff1a1424 */ /* 0x000fe400078e00ff */
[----:B------:R-:W-:-:S05]  /*0830*/  @P1 IMAD.MOV.U32 R27, RZ, RZ, 0x3ff921fb ;  /* 0x3ff921fbff1b1424 */ /* 0x000fca00078e00ff */
[----:B------:R-:W-:Y:S01]  /*0840*/  DFMA R30, R28, R20, R20 ;  /* 0x000000141c1e722b */ /* 0x000fe20000000014 */
[----:B------:R-:W-:Y:S02]  /*0850*/  @!P1 IMAD.MOV.U32 R28, RZ, RZ, 0x54442d18 ;  /* 0x54442d18ff1c9424 */ /* 0x000fe400078e00ff */
[----:B------:R-:W-:-:S05]  /*0860*/  @!P1 IMAD.MOV.U32 R29, RZ, RZ, 0x400921fb ;  /* 0x400921fbff1d9424 */ /* 0x000fca00078e00ff */
[----:B------:R-:W-:-:S10]  /*0870*/  @P1 DADD R20, -RZ, -R30 ;  /* 0x00000000ff141229 */ /* 0x000fd4000000091e */
[----:B------:R-:W-:Y:S02]  /*0880*/  @P1 FSEL R6, R30, R20, !P0 ;  /* 0x000000141e061208 */ /* 0x000fe40004000000 */
[----:B------:R-:W-:Y:S01]  /*0890*/  @P1 FSEL R7, R31, R21, !P0 ;  /* 0x000000151f071208 */ /* 0x000fe20004000000 */
[----:B------:R-:W-:Y:S01]  /*08a0*/  @!P1 DADD R20, -R30, R28 ;  /* 0x000000001e149229 */ /* 0x000fe2000000011c */
[----:B------:R-:W-:-:S04]  /*08b0*/  @!P1 PLOP3.LUT P0, PT, P2, PT, PT, 0x80, 0x8 ;  /* 0x000000000008981c */ /* 0x000fc8000170f070 */
[----:B------:R-:W-:Y:S01]  /*08c0*/  @P1 DADD R6, R6, R26 ;  /* 0x0000000006061229 */ /* 0x000fe2000000001a */
[----:B------:R-:W-:Y:S02]  /*08d0*/  @P3 FSEL R13, R13, 1.8213495016098022461, !P0 ;  /* 0x3fe921fb0d0d3808 */ /* 0x000fe40004000000 */
[----:B------:R-:W-:-:S03]  /*08e0*/  @P3 FSEL R3, R3, 3.37028055040000000000e+12, !P0 ;  /* 0x54442d1803033808 */ /* 0x000fc60004000000 */
[----:B------:R-:W-:Y:S02]  /*08f0*/  @!P1 FSEL R6, R20, R30, !P0 ;  /* 0x0000001e14069208 */ /* 0x000fe40004000000 */
[----:B------:R-:W-:Y:S01]  /*0900*/  @!P1 FSEL R7, R21, R31, !P0 ;  /* 0x0000001f15079208 */ /* 0x000fe20004000000 */
[C-C-:B------:R-:W-:Y:S01]  /*0910*/  @P3 DSETP.NEU.AND P1, PT, |R24|.reuse, |R14|.reuse, PT ;  /* 0x4000000e1800322a */ /* 0x140fe20003f2d200 */
[----:B------:R-:W-:Y:S01]  /*0920*/  @!P3 FSEL R21, RZ, 2.1426990032196044922, P0 ;  /* 0x400921fbff15b808 */ /* 0x000fe20000000000 */
[----:B------:R-:W-:Y:S01]  /*0930*/  DADD R24, |R24|, |R14| ;  /* 0x0000000018187229 */ /* 0x000fe2000000060e */
[----:B------:R-:W-:-:S03]  /*0940*/  @!P3 FSEL R20, RZ, 3.37028055040000000000e+12, P0 ;  /* 0x54442d18ff14b808 */ /* 0x000fc60000000000 */
[----:B------:R-:W-:Y:S02]  /*0950*/  @P3 FSEL R7, R13, R7, !P1 ;  /* 0x000000070d073208 */ /* 0x000fe40004800000 */
[----:B------:R-:W-:Y:S02]  /*0960*/  @P3 FSEL R0, R3, R6, !P1 ;  /* 0x0000000603003208 */ /* 0x000fe40004800000 */
[----:B------:R-:W-:Y:S01]  /*0970*/  DSETP.NAN.AND P0, PT, R24, R24, PT ;  /* 0x000000181800722a */ /* 0x000fe20003f08000 */
[----:B------:R-:W-:Y:S02]  /*0980*/  @P3 IMAD.MOV.U32 R21, RZ, RZ, R7 ;  /* 0x000000ffff153224 */ /* 0x000fe400078e0007 */
[----:B------:R-:W-:-:S03]  /*0990*/  @P3 IMAD.MOV.U32 R20, RZ, RZ, R0 ;  /* 0x000000ffff143224 */ /* 0x000fc600078e0000 */
[----:B------:R-:W-:Y:S02]  /*09a0*/  LOP3.LUT R15, R21, 0x80000000, R15, 0xb8, !PT ;  /* 0x80000000150f7812 */ /* 0x000fe400078eb80f */
[----:B------:R-:W-:Y:S02]  /*09b0*/  FSEL R20, R24, R20, P0 ;  /* 0x0000001418147208 */ /* 0x000fe40000000000 */
[----:B------:R-:W-:-:S07]  /*09c0*/  FSEL R21, R25, R15, P0 ;  /* 0x0000000f19157208 */ /* 0x000fce0000000000 */
.L_x_2:
[----:B------:R-:W-:Y:S05]  /*09d0*/  BSYNC.RECONVERGENT B0 ;  /* 0x0000000000007941 */ /* 0x000fea0003800200 */
.L_x_1:
[----:B------:R-:W-:Y:S01]  /*09e0*/  UMOV UR4, 0x54442d18 ;  /* 0x54442d1800047882 */ /* 0x000fe20000000000 */
[----:B------:R-:W-:Y:S01]  /*09f0*/  UMOV UR5, 0x401921fb ;  /* 0x401921fb00057882 */ /* 0x000fe20000000000 */
[C---:B------:R-:W-:Y:S01]  /*0a00*/  DSETP.GEU.AND P0, PT, R20.reuse, RZ, PT ;  /* 0x000000ff1400722a */ /* 0x040fe20003f0e000 */
[----:B------:R-:W-:Y:S01]  /*0a10*/  UMOV UR6, 0x54442d18 ;  /* 0x54442d1800067882 */ /* 0x000fe20000000000 */
[----:B------:R-:W-:Y:S01]  /*0a20*/  DADD R6, R20, UR4 ;  /* 0x0000000414067e29 */ /* 0x000fe20008000000 */
[----:B------:R-:W-:-:S09]  /*0a30*/  UMOV UR7, 0x401921fb ;  /* 0x401921fb00077882 */ /* 0x000fd20000000000 */
[----:B------:R-:W-:Y:S02]  /*0a40*/  FSEL R14, R6, R20, !P0 ;  /* 0x00000014060e7208 */ /* 0x000fe40004000000 */
[----:B------:R-:W-:-:S06]  /*0a50*/  FSEL R15, R7, R21, !P0 ;  /* 0x00000015070f7208 */ /* 0x000fcc0004000000 */
[C---:B------:R-:W-:Y:S02]  /*0a60*/  DADD R6, R14.reuse, -UR6 ;  /* 0x800000060e067e29 */ /* 0x040fe40008000000 */
[----:B------:R-:W-:-:S08]  /*0a70*/  DSETP.GE.AND P0, PT, R14, UR4, PT ;  /* 0x000000040e007e2a */ /* 0x000fd0000bf06000 */
[----:B------:R-:W-:Y:S02]  /*0a80*/  FSEL R6, R14, R6, !P0 ;  /* 0x000000060e067208 */ /* 0x000fe40004000000 */
[----:B------:R-:W-:Y:S01]  /*0a90*/  FSEL R7, R15, R7, !P0 ;  /* 0x000000070f077208 */ /* 0x000fe20004000000 */
[----:B------:R-:W-:-:S04]  /*0aa0*/  DSETP.NEU.AND P0, PT, R4, RZ, PT ;  /* 0x000000ff0400722a */ /* 0x000fc80003f0d000 */
[----:B------:R0:W-:Y:S02]  /*0ab0*/  STS.64 [R23+0x28], R6 ;  /* 0x0000280617007388 */ /* 0x0001e40000000a00 */
[----:B------:R-:W-:-:S14]  /*0ac0*/  DSETP.NEU.OR P0, PT, R8, |R10|, P0 ;  /* 0x4000000a0800722a */ /* 0x000fdc000070d400 */
[----:B0-----:R-:W-:Y:S05]  /*0ad0*/  @P0 BRA `(.L_x_5) ;  /* 0x0000000000180947 */ /* 0x001fea0003800000 */
[C---:B------:R-:W-:Y:S02]  /*0ae0*/  DSETP.GE.AND P0, PT, R10.reuse, RZ, PT ;  /* 0x000000ff0a00722a */ /* 0x040fe40003f06000 */
[----:B------:R-:W-:-:S12]  /*0af0*/  DADD R10, |R10|, 100000 ;  /* 0x40f86a000a0a7429 */ /* 0x000fd80000000200 */
[----:B------:R-:W-:Y:S01]  /*0b00*/  @!P0 DADD R4, -RZ, -R10 ;  /* 0x00000000ff048229 */ /* 0x000fe2000000090a */
[----:B------:R0:W-:Y:S06]  /*0b10*/  @P0 STS.64 [R23+0x30], R10 ;  /* 0x0000300a17000388 */ /* 0x0001ec0000000a00 */
[----:B------:R0:W-:Y:S01]  /*0b20*/  @!P0 STS.64 [R23+0x30], R4 ;  /* 0x0000300417008388 */ /* 0x0001e20000000a00 */
[----:B------:R-:W-:Y:S05]  /*0b30*/  BRA `(.L_x_6) ;  /* 0x0000000400ec7947 */ /* 0x000fea0003800000 */
.L_x_5:
[C-C-:B------:R-:W-:Y:S01]  /*0b40*/  DADD R20, |R10|.reuse, R8.reuse ;  /* 0x000000000a147229 */ /* 0x140fe20000000208 */
[----:B------:R-:W-:Y:S01]  /*0b50*/  IMAD.MOV.U32 R14, RZ, RZ, 0x1 ;  /* 0x00000001ff0e7424 */ /* 0x000fe200078e00ff */
[C-C-:B------:R-:W-:Y:S01]  /*0b60*/  DADD R6, R10.reuse, R8.reuse ;  /* 0x000000000a067229 */ /* 0x140fe20000000008 */
[----:B------:R-:W-:Y:S01]  /*0b70*/  IMAD.MOV.U32 R0, RZ, RZ, RZ ;  /* 0x000000ffff007224 */ /* 0x000fe200078e00ff */
[----:B------:R-:W-:Y:S01]  /*0b80*/  DADD R8, -R10, R8 ;  /* 0x000000000a087229 */ /* 0x000fe20000000108 */
[----:B------:R-:W-:Y:S03]  /*0b90*/  BSSY.RECONVERGENT B0, `(.L_x_7) ;  /* 0x000001c000007945 */ /* 0x000fe60003800200 */
[----:B------:R-:W-:-:S04]  /*0ba0*/  DMUL R20, R20, R20 ;  /* 0x0000001414147228 */ /* 0x000fc80000000000 */
[----:B------:R-:W-:Y:S02]  /*0bb0*/  DFMA R6, R6, R8, -R4 ;  /* 0x000000080606722b */ /* 0x000fe40000000804 */
[----:B------:R-:W0:Y:S06]  /*0bc0*/  MUFU.RCP64H R15, R21 ;  /* 0x00000015000f7308 */ /* 0x000e2c0000001800 */
[----:B------:R-:W-:Y:S02]  /*0bd0*/  DSETP.MAX.AND P0, P1, RZ, R6, PT ;  /* 0x00000006ff00722a */ /* 0x000fe4000390f000 */
[----:B------:R-:W-:-:S02]  /*0be0*/  IMAD.MOV.U32 R3, RZ, RZ, R6 ;  /* 0x000000ffff037224 */ /* 0x000fc400078e0006 */
[----:B------:R-:W-:Y:S02]  /*0bf0*/  IMAD.MOV.U32 R6, RZ, RZ, RZ ;  /* 0x000000ffff067224 */ /* 0x000fe400078e00ff */
[----:B------:R-:W-:-:S03]  /*0c00*/  FSEL R13, R0, R7, P0 ;  /* 0x00000007000d7208 */ /* 0x000fc60000000000 */
[----:B------:R-:W-:Y:S01]  /*0c10*/  SEL R6, R6, R3, P0 ;  /* 0x0000000306067207 */ /* 0x000fe20000000000 */
[----:B0-----:R-:W-:-:S04]  /*0c20*/  DFMA R24, -R20, R14, 1 ;  /* 0x3ff000001418742b */ /* 0x001fc8000000010e */
[----:B------:R-:W-:-:S04]  /*0c30*/  @P1 LOP3.LUT R13, R7, 0x80000, RZ, 0xfc, !PT ;  /* 0x00080000070d1812 */ /* 0x000fc800078efcff */
[----:B------:R-:W-:Y:S01]  /*0c40*/  MOV R7, R13 ;  /* 0x0000000d00077202 */ /* 0x000fe20000000f00 */
[----:B------:R-:W-:-:S05]  /*0c50*/  DFMA R24, R24, R24, R24 ;  /* 0x000000181818722b */ /* 0x000fca0000000018 */
[----:B------:R-:W-:-:S03]  /*0c60*/  DADD R38, R4, R6 ;  /* 0x0000000004267229 */ /* 0x000fc60000000006 */
[----:B------:R-:W-:-:S07]  /*0c70*/  DFMA R24, R14, R24, R14 ;  /* 0x000000180e18722b */ /* 0x000fce000000000e */
[----:B------:R-:W-:Y:S01]  /*0c80*/  FSETP.GEU.AND P1, PT, |R39|, 6.5827683646048100446e-37, PT ;  /* 0x036000002700780b */ /* 0x000fe20003f2e200 */
        /* <DEDUP_REMOVED lines=8> */
[----:B------:R-:W-:-:S07]  /*0d10*/  MOV R0, 0xd30 ;  /* 0x00000d3000007802 */ /* 0x000fce0000000f00 */
[----:B------:R-:W-:Y:S05]  /*0d20*/  CALL.REL.NOINC `($__internal_0_$__cuda_sm20_div_rn_f64_full) ;  /* 0x0000005000347944 */ /* 0x000fea0003c00000 */
[----:B------:R-:W-:Y:S02]  /*0d30*/  IMAD.MOV.U32 R4, RZ, RZ, R46 ;  /* 0x000000ffff047224 */ /* 0x000fe400078e002e */
[----:B------:R-:W-:-:S07]  /*0d40*/  IMAD.MOV.U32 R5, RZ, RZ, R47 ;  /* 0x000000ffff057224 */ /* 0x000fce00078e002f */
.L_x_8:
[----:B------:R-:W-:Y:S05]  /*0d50*/  BSYNC.RECONVERGENT B0 ;  /* 0x0000000000007941 */ /* 0x000fea0003800200 */
.L_x_7:
[----:B------:R-:W-:Y:S01]  /*0d60*/  ISETP.GT.AND P0, PT, R5, 0xfffff, PT ;  /* 0x000fffff0500780c */ /* 0x000fe20003f04270 */
[----:B------:R-:W-:Y:S01]  /*0d70*/  IMAD.MOV.U32 R6, RZ, RZ, R4 ;  /* 0x000000ffff067224 */ /* 0x000fe200078e0004 */
[----:B------:R-:W-:Y:S01]  /*0d80*/  BSSY.RECONVERGENT B0, `(.L_x_9) ;  /* 0x0000051000007945 */ /* 0x000fe20003800200 */
[--C-:B------:R-:W-:Y:S02]  /*0d90*/  IMAD.MOV.U32 R7, RZ, RZ, R5.reuse ;  /* 0x000000ffff077224 */ /* 0x100fe400078e0005 */
[----:B------:R-:W-:-:S08]  /*0da0*/  IMAD.MOV.U32 R0, RZ, RZ, R5 ;  /* 0x000000ffff007224 */ /* 0x000fd000078e0005 */
[----:B------:R-:W-:-:S10]  /*0db0*/  @!P0 DMUL R6, R6, 1.80143985094819840000e+16 ;  /* 0x4350000006068828 */ /* 0x000fd40000000000 */
[----:B------:R-:W-:Y:S02]  /*0dc0*/  @!P0 IMAD.MOV.U32 R0, RZ, RZ, R7 ;  /* 0x000000ffff008224 */ /* 0x000fe400078e0007 */
[----:B------:R-:W-:Y:S02]  /*0dd0*/  @!P0 IMAD.MOV.U32 R4, RZ, RZ, R6 ;  /* 0x000000ffff048224 */ /* 0x000fe400078e0006 */
[----:B------:R-:W-:-:S05]  /*0de0*/  VIADD R3, R0, 0xffffffff ;  /* 0xffffffff00037836 */ /* 0x000fca0000000000 */
[----:B------:R-:W-:Y:S02]  /*0df0*/  ISETP.GT.U32.AND P1, PT, R3, 0x7feffffe, PT ;  /* 0x7feffffe0300780c */ /* 0x000fe40003f24070 */
[----:B------:R-:W-:Y:S01]  /*0e00*/  MOV R3, 0xfffffc01 ;  /* 0xfffffc0100037802 */ /* 0x000fe20000000f00 */
[----:B------:R-:W-:-:S10]  /*0e10*/  @!P0 IMAD.MOV.U32 R3, RZ, RZ, -0x435 ;  /* 0xfffffbcbff038424 */ /* 0x000fd400078e00ff */
[----:B------:R-:W-:Y:S05]  /*0e20*/  @P1 BRA `(.L_x_10) ;  /* 0x0000000400001947 */ /* 0x000fea0003800000 */
[C---:B------:R-:W-:Y:S01]  /*0e30*/  LOP3.LUT R5, R0.reuse, 0xfffff, RZ, 0xc0, !PT ;  /* 0x000fffff00057812 */ /* 0x040fe200078ec0ff */
[----:B------:R-:W-:Y:S01]  /*0e40*/  IMAD.MOV.U32 R6, RZ, RZ, RZ ;  /* 0x000000ffff067224 */ /* 0x000fe200078e00ff */
[----:B------:R-:W-:Y:S01]  /*0e50*/  UMOV UR4, 0x3ae80f1e ;  /* 0x3ae80f1e00047882 */ /* 0x000fe20000000000 */
[----:B------:R-:W-:Y:S01]  /*0e60*/  IMAD.MOV.U32 R24, RZ, RZ, -0x748574fc ;  /* 0x8b7a8b04ff187424 */ /* 0x000fe200078e00ff */
[----:B------:R-:W-:Y:S01]  /*0e70*/  LOP3.LUT R5, R5, 0x3ff00000, RZ, 0xfc, !PT ;  /* 0x3ff0000005057812 */ /* 0x000fe200078efcff */
[----:B------:R-:W-:Y:S01]  /*0e80*/  IMAD.MOV.U32 R25, RZ, RZ, 0x3ed0ee25 ;  /* 0x3ed0ee25ff197424 */ /* 0x000fe200078e00ff */
[----:B------:R-:W-:Y:S01]  /*0e90*/  UMOV UR5, 0x3eb1380b ;  /* 0x3eb1380b00057882 */ /* 0x000fe20000000000 */
[----:B------:R-:W-:Y:S01]  /*0ea0*/  LEA.HI R0, R0, R3, RZ, 0xc ;  /* 0x0000000300007211 */ /* 0x000fe200078f60ff */
[----:B------:R-:W-:Y:S01]  /*0eb0*/  IMAD.MOV.U32 R27, RZ, RZ, 0x43300000 ;  /* 0x43300000ff1b7424 */ /* 0x000fe200078e00ff */
[----:B------:R-:W-:Y:S01]  /*0ec0*/  ISETP.GE.U32.AND P0, PT, R5, 0x3ff6a09f, PT ;  /* 0x3ff6a09f0500780c */ /* 0x000fe20003f06070 */
[----:B------:R-:W-:Y:S01]  /*0ed0*/  UMOV UR6, 0x80000000 ;  /* 0x8000000000067882 */ /* 0x000fe20000000000 */
[----:B------:R-:W-:-:S11]  /*0ee0*/  UMOV UR7, 0x43300000 ;  /* 0x4330000000077882 */ /* 0x000fd60000000000 */
[----:B------:R-:W-:Y:S01]  /*0ef0*/  @P0 VIADD R7, R5, 0xfff00000 ;  /* 0xfff0000005070836 */ /* 0x000fe20000000000 */
[----:B------:R-:W-:-:S03]  /*0f00*/  @P0 IADD3 R0, PT, PT, R0, 0x1, RZ ;  /* 0x0000000100000810 */ /* 0x000fc60007ffe0ff */
[----:B------:R-:W-:Y:S01]  /*0f10*/  @P0 IMAD.MOV.U32 R5, RZ, RZ, R7 ;  /* 0x000000ffff050224 */ /* 0x000fe200078e0007 */
[----:B------:R-:W-:-:S05]  /*0f20*/  LOP3.LUT R26, R0, 0x80000000, RZ, 0x3c, !PT ;  /* 0x80000000001a7812 */ /* 0x000fca00078e3cff */
[C---:B------:R-:W-:Y:S02]  /*0f30*/  DADD R20, R4.reuse, 1 ;  /* 0x3ff0000004147429 */ /* 0x040fe40000000000 */
[----:B------:R-:W-:Y:S02]  /*0f40*/  DADD R14, R4, -1 ;  /* 0xbff00000040e7429 */ /* 0x000fe40000000000 */
[----:B------:R-:W-:Y:S01]  /*0f50*/  DADD R26, R26, -UR6 ;  /* 0x800000061a1a7e29 */ /* 0x000fe20008000000 */
[----:B------:R-:W-:Y:S01]  /*0f60*/  UMOV UR6, 0xfefa39ef ;  /* 0xfefa39ef00067882 */ /* 0x000fe20000000000 */
[----:B------:R-:W0:Y:S01]  /*0f70*/  MUFU.RCP64H R7, R21 ;  /* 0x0000001500077308 */ /* 0x000e220000001800 */
[----:B------:R-:W-:Y:S01]  /*0f80*/  UMOV UR7, 0x3fe62e42 ;  /* 0x3fe62e4200077882 */ /* 0x000fe20000000000 */
[----:B0-----:R-:W-:-:S08]  /*0f90*/  DFMA R8, -R20, R6, 1 ;  /* 0x3ff000001408742b */ /* 0x001fd00000000106 */
[----:B------:R-:W-:-:S08]  /*0fa0*/  DFMA R8, R8, R8, R8 ;  /* 0x000000080808722b */ /* 0x000fd00000000008 */
[----:B------:R-:W-:-:S08]  /*0fb0*/  DFMA R6, R6, R8, R6 ;  /* 0x000000080606722b */ /* 0x000fd00000000006 */
[----:B------:R-:W-:-:S08]  /*0fc0*/  DMUL R4, R14, R6 ;  /* 0x000000060e047228 */ /* 0x000fd00000000000 */
[----:B------:R-:W-:-:S08]  /*0fd0*/  DFMA R4, R14, R6, R4 ;  /* 0x000000060e04722b */ /* 0x000fd00000000004 */
[----:B------:R-:W-:-:S08]  /*0fe0*/  DMUL R8, R4, R4 ;  /* 0x0000000404087228 */ /* 0x000fd00000000000 */
[----:B------:R-:W-:Y:S01]  /*0ff0*/  DFMA R20, R8, UR4, R24 ;  /* 0x0000000408147c2b */ /* 0x000fe20008000018 */
[----:B------:R-:W-:Y:S01]  /*1000*/  UMOV UR4, 0x9f02676f ;  /* 0x9f02676f00047882 */ /* 0x000fe20000000000 */
[----:B------:R-:W-:Y:S01]  /*1010*/  UMOV UR5, 0x3ef3b266 ;  /* 0x3ef3b26600057882 */ /* 0x000fe20000000000 */
[----:B------:R-:W-:-:S05]  /*1020*/  DADD R24, R14, -R4 ;  /* 0x000000000e187229 */ /* 0x000fca0000000804 */
[----:B------:R-:W-:Y:S01]  /*1030*/  DFMA R20, R8, R20, UR4 ;  /* 0x0000000408147e2b */ /* 0x000fe20008000014 */
[----:B------:R-:W-:Y:S01]  /*1040*/  UMOV UR4, 0xa9ab0956 ;  /* 0xa9ab095600047882 */ /* 0x000fe20000000000 */
[----:B------:R-:W-:Y:S01]  /*1050*/  UMOV UR5, 0x3f1745cb ;  /* 0x3f1745cb00057882 */ /* 0x000fe20000000000 */
[----:B------:R-:W-:-:S05]  /*1060*/  DADD R24, R24, R24 ;  /* 0x0000000018187229 */ /* 0x000fca0000000018 */
[----:B------:R-:W-:Y:S01]  /*1070*/  DFMA R20, R8, R20, UR4 ;  /* 0x0000000408147e2b */ /* 0x000fe20008000014 */
[----:B------:R-:W-:Y:S01]  /*1080*/  UMOV UR4, 0x2d1b5154 ;  /* 0x2d1b515400047882 */ /* 0x000fe20000000000 */
[----:B------:R-:W-:Y:S01]  /*1090*/  UMOV UR5, 0x3f3c71c7 ;  /* 0x3f3c71c700057882 */ /* 0x000fe20000000000 */
[----:B------:R-:W-:Y:S02]  /*10a0*/  DFMA R24, R14, -R4, R24 ;  /* 0x800000040e18722b */ /* 0x000fe40000000018 */
[----:B------:R-:W-:-:S03]  /*10b0*/  DFMA R14, R26, UR6, R4 ;  /* 0x000000061a0e7c2b */ /* 0x000fc60008000004 */
[----:B------:R-:W-:Y:S01]  /*10c0*/  DFMA R20, R8, R20, UR4 ;  /* 0x0000000408147e2b */ /* 0x000fe20008000014 */
[----:B------:R-:W-:Y:S01]  /*10d0*/  UMOV UR4, 0x923be72d ;  /* 0x923be72d00047882 */ /* 0x000fe20000000000 */
[----:B------:R-:W-:Y:S01]  /*10e0*/  UMOV UR5, 0x3f624924 ;  /* 0x3f62492400057882 */ /* 0x000fe20000000000 */
[----:B------:R-:W-:-:S05]  /*10f0*/  DMUL R24, R6, R24 ;  /* 0x0000001806187228 */ /* 0x000fca0000000000 */
[----:B------:R-:W-:Y:S01]  /*1100*/  DFMA R20, R8, R20, UR4 ;  /* 0x0000000408147e2b */ /* 0x000fe20008000014 */
[----:B------:R-:W-:Y:S01]  /*1110*/  UMOV UR4, 0x9999a3c4 ;  /* 0x9999a3c400047882 */ /* 0x000fe20000000000 */
[----:B------:R-:W-:-:S06]  /*1120*/  UMOV UR5, 0x3f899999 ;  /* 0x3f89999900057882 */ /* 0x000fcc0000000000 */
[----:B------:R-:W-:Y:S01]  /*1130*/  DFMA R20, R8, R20, UR4 ;  /* 0x0000000408147e2b */ /* 0x000fe20008000014 */
[----:B------:R-:W-:Y:S01]  /*1140*/  UMOV UR4, 0x55555554 ;  /* 0x5555555400047882 */ /* 0x000fe20000000000 */
[----:B------:R-:W-:-:S06]  /*1150*/  UMOV UR5, 0x3fb55555 ;  /* 0x3fb5555500057882 */ /* 0x000fcc0000000000 */
[----:B------:R-:W-:Y:S01]  /*1160*/  DFMA R20, R8, R20, UR4 ;  /* 0x0000000408147e2b */ /* 0x000fe20008000014 */
[----:B------:R-:W-:Y:S01]  /*1170*/  UMOV UR4, 0xfefa39ef ;  /* 0xfefa39ef00047882 */ /* 0x000fe20000000000 */
[----:B------:R-:W-:Y:S02]  /*1180*/  UMOV UR5, 0x3fe62e42 ;  /* 0x3fe62e4200057882 */ /* 0x000fe40000000000 */
[----:B------:R-:W-:Y:S01]  /*1190*/  DFMA R28, R26, -UR4, R14 ;  /* 0x800000041a1c7c2b */ /* 0x000fe2000800000e */
[----:B------:R-:W-:Y:S01]  /*11a0*/  UMOV UR4, 0x3b39803f ;  /* 0x3b39803f00047882 */ /* 0x000fe20000000000 */
[----:B------:R-:W-:Y:S02]  /*11b0*/  UMOV UR5, 0x3c7abc9e ;  /* 0x3c7abc9e00057882 */ /* 0x000fe40000000000 */
[----:B------:R-:W-:-:S04]  /*11c0*/  DMUL R20, R8, R20 ;  /* 0x0000001408147228 */ /* 0x000fc80000000000 */
[----:B------:R-:W-:-:S04]  /*11d0*/  DADD R28, -R4, R28 ;  /* 0x00000000041c7229 */ /* 0x000fc8000000011c */
[----:B------:R-:W-:-:S08]  /*11e0*/  DFMA R20, R4, R20, R24 ;  /* 0x000000140414722b */ /* 0x000fd00000000018 */
[----:B------:R-:W-:-:S08]  /*11f0*/  DADD R20, R20, -R28 ;  /* 0x0000000014147229 */ /* 0x000fd0000000081c */
[----:B------:R-:W-:-:S08]  /*1200*/  DFMA R20, R26, UR4, R20 ;  /* 0x000000041a147c2b */ /* 0x000fd00008000014 */
[----:B------:R-:W-:Y:S01]  /*1210*/  DADD R14, R14, R20 ;  /* 0x000000000e0e7229 */ /* 0x000fe20000000014 */
[----:B------:R-:W-:Y:S10]  /*1220*/  BRA `(.L_x_11) ;  /* 0x0000000000187947 */ /* 0x000ff40003800000 */
.L_x_10:
[----:B------:R-:W-:Y:S01]  /*1230*/  IMAD.MOV.U32 R4, RZ, RZ, 0x0 ;  /* 0x00000000ff047424 */ /* 0x000fe200078e00ff */
[----:B------:R-:W-:Y:S01]  /*1240*/  LOP3.LUT P0, RZ, R7, 0x7fffffff, RZ, 0xc0, !PT ;  /* 0x7fffffff07ff7812 */ /* 0x000fe2000780c0ff */
[----:B------:R-:W-:-:S06]  /*1250*/  IMAD.MOV.U32 R5, RZ, RZ, 0x7ff00000 ;  /* 0x7ff00000ff057424 */ /* 0x000fcc00078e00ff */
[----:B------:R-:W-:-:S10]  /*1260*/  DFMA R4, R6, R4, +INF ;  /* 0x7ff000000604742b */ /* 0x000fd40000000004 */
[----:B------:R-:W-:Y:S02]  /*1270*/  FSEL R14, R4, RZ, P0 ;  /* 0x000000ff040e7208 */ /* 0x000fe40000000000 */
[----:B------:R-:W-:-:S07]  /*1280*/  FSEL R15, R5, -QNAN , P0 ;  /* 0xfff00000050f7808 */ /* 0x000fce0000000000 */
.L_x_11:
[----:B------:R-:W-:Y:S05]  /*1290*/  BSYNC.RECONVERGENT B0 ;  /* 0x0000000000007941 */ /* 0x000fea0003800200 */
.L_x_9:
[----:B------:R-:W-:Y:S02]  /*12a0*/  DSETP.GT.AND P0, PT, R10, RZ, PT ;  /* 0x000000ff0a00722a */ /* 0x000fe40003f04000 */
[----:B------:R-:W-:-:S07]  /*12b0*/  DMUL R14, R14, 0.5 ;  /* 0x3fe000000e0e7828 */ /* 0x000fce0000000000 */
[----:B------:R1:W-:Y:S05]  /*12c0*/  STS.64 [R23+0x30], R14 ;  /* 0x0000300e17007388 */ /* 0x0003ea0000000a00 */
[----:B------:R-:W-:-:S07]  /*12d0*/  @P0 DADD R4, -RZ, -R14 ;  /* 0x00000000ff040229 */ /* 0x000fce000000090e */
[----:B------:R1:W-:Y:S04]  /*12e0*/  @P0 STS.64 [R23+0x30], R4 ;  /* 0x0000300417000388 */ /* 0x0003e80000000a00 */
.L_x_6:
[----:B------:R-:W-:Y:S05]  /*12f0*/  WARPSYNC.ALL ;  /* 0x0000000000007948 */ /* 0x000fea0003800000 */
[----:B------:R-:W-:Y:S06]  /*1300*/  BAR.SYNC.DEFER_BLOCKING 0x0 ;  /* 0x0000000000007b1d */ /* 0x000fec0000010000 */
.L_x_0:
[----:B------:R-:W2:Y:S02]  /*1310*/  LDC R0, c[0x0][0x388] ;  /* 0x0000e200ff007b82 */ /* 0x000ea40000000800 */
[----:B--2---:R-:W-:-:S04]  /*1320*/  ISETP.GE.AND P0, PT, R19, R0, PT ;  /* 0x000000001300720c */ /* 0x004fc80003f06270 */
[----:B------:R-:W-:-:S13]  /*1330*/  ISETP.LT.OR P0, PT, R0, 0x1, P0 ;  /* 0x000000010000780c */ /* 0x000fda0000701670 */
[----:B------:R-:W-:Y:S05]  /*1340*/  @P0 EXIT ;  /* 0x000000000000094d */ /* 0x000fea0003800000 */
[----:B------:R-:W2:Y:S01]  /*1350*/  LDC R24, c[0x0][0x370] ;  /* 0x0000dc00ff187b82 */ /* 0x000ea20000000800 */
[----:B------:R-:W-:Y:S01]  /*1360*/  UMOV UR6, 0x400 ;  /* 0x0000040000067882 */ /* 0x000fe20000000000 */
[----:B------:R-:W-:Y:S01]  /*1370*/  LOP3.LUT R12, RZ, R12, RZ, 0x33, !PT ;  /* 0x0000000cff0c7212 */ /* 0x000fe200078e33ff */
[----:B------:R-:W-:Y:S01]  /*1380*/  UIADD3 UR4, UPT, UPT, UR6, 0x4d70, URZ ;  /* 0x00004d7006047890 */ /* 0x000fe2000fffe0ff */
[----:B------:R-:W-:Y:S01]  /*1390*/  IMAD.MOV.U32 R26, RZ, RZ, RZ ;  /* 0x000000ffff1a7224 */ /* 0x000fe200078e00ff */
[----:B------:R-:W-:Y:S01]  /*13a0*/  UIADD3 UR5, UPT, UPT, UR6, 0x5880, URZ ;  /* 0x0000588006057890 */ /* 0x000fe2000fffe0ff */
[----:B------:R-:W-:Y:S01]  /*13b0*/  IADD3 R25, PT, PT, -R17, R0, R12 ;  /* 0x0000000011197210 */ /* 0x000fe20007ffe10c */
[----:B------:R-:W-:Y:S01]  /*13c0*/  UIADD3 UR6, UPT, UPT, UR6, 0x5e08, URZ ;  /* 0x00005e0806067890 */ /* 0x000fe2000fffe0ff */
[----:B------:R-:W3:Y:S01]  /*13d0*/  S2UR UR7, SR_CgaCtaId ;  /* 0x00000000000779c3 */ /* 0x000ee20000008800 */
[----:B------:R-:W-:Y:S01]  /*13e0*/  PRMT R27, RZ, 0x7610, R27 ;  /* 0x00007610ff1b7816 */ /* 0x000fe2000000001b */
[C---:B--2---:R-:W-:Y:S01]  /*13f0*/  VIADD R33, R24.reuse, 0xffffffff ;  /* 0xffffffff18217836 */ /* 0x044fe20000000000 */
[C---:B------:R-:W-:Y:S01]  /*1400*/  IADD3 R28, PT, PT, R24.reuse, -0x2, RZ ;  /* 0xfffffffe181c7810 */ /* 0x040fe20007ffe0ff */
[----:B------:R-:W-:-:S02]  /*1410*/  VIADD R29, R24, 0x7 ;  /* 0x00000007181d7836 */ /* 0x000fc40000000000 */
[----:B------:R-:W-:Y:S01]  /*1420*/  VIADD R31, R24, 0x3 ;  /* 0x00000003181f7836 */ /* 0x000fe20000000000 */
[----:B------:R-:W-:Y:S02]  /*1430*/  LOP3.LUT R32, R33, 0x7, RZ, 0xc0, !PT ;  /* 0x0000000721207812 */ /* 0x000fe400078ec0ff */
[----:B------:R-:W-:Y:S01]  /*1440*/  LOP3.LUT R34, R29, 0x7, RZ, 0xc0, !PT ;  /* 0x000000071d227812 */ /* 0x000fe200078ec0ff */
[----:B---3--:R-:W-:Y:S01]  /*1450*/  ULEA UR4, UR7, UR4, 0x18 ;  /* 0x0000000407047291 */ /* 0x008fe2000f8ec0ff */
[----:B------:R-:W-:Y:S01]  /*1460*/  LOP3.LUT R33, R33, 0xfffffff8, RZ, 0xc0, !PT ;  /* 0xfffffff821217812 */ /* 0x000fe200078ec0ff */
[----:B------:R-:W-:Y:S01]  /*1470*/  ULEA UR5, UR7, UR5, 0x18 ;  /* 0x0000000507057291 */ /* 0x000fe2000f8ec0ff */
[----:B------:R-:W-:Y:S01]  /*1480*/  LOP3.LUT R30, R31, 0x3, RZ, 0xc0, !PT ;  /* 0x000000031f1e7812 */ /* 0x000fe200078ec0ff */
[----:B------:R-:W-:Y:S01]  /*1490*/  ULEA UR6, UR7, UR6, 0x18 ;  /* 0x0000000607067291 */ /* 0x000fe2000f8ec0ff */
[----:B------:R-:W-:Y:S01]  /*14a0*/  LOP3.LUT R29, R29, 0x3, RZ, 0xc0, !PT ;  /* 0x000000031d1d7812 */ /* 0x000fe200078ec0ff */
[----:B------:R-:W-:Y:S01]  /*14b0*/  VIADD R34, R34, 0xffffffff ;  /* 0xffffffff22227836 */ /* 0x000fe20000000000 */
[----:B------:R-:W-:Y:S01]  /*14c0*/  LOP3.LUT R31, R31, 0x1, RZ, 0xc0, !PT ;  /* 0x000000011f1f7812 */ /* 0x000fe200078ec0ff */
[----:B------:R-:W-:Y:S01]  /*14d0*/  IMAD.MOV R45, RZ, RZ, -R33 ;  /* 0x000000ffff2d7224 */ /* 0x000fe200078e0a21 */
[----:B------:R-:W-:-:S02]  /*14e0*/  LEA R35, R19, UR4, 0x3 ;  /* 0x0000000413237c11 */ /* 0x000fc4000f8e18ff */
[C---:B------:R-:W-:Y:S02]  /*14f0*/  LEA R36, R19.reuse, UR5, 0x2 ;  /* 0x0000000513247c11 */ /* 0x040fe4000f8e10ff */
[----:B------:R-:W-:Y:S02]  /*1500*/  LEA R37, R19, UR6, 0x2 ;  /* 0x0000000613257c11 */ /* 0x000fe4000f8e10ff */
[C---:B------:R-:W-:Y:S02]  /*1510*/  LEA R42, R17.reuse, UR4, 0x3 ;  /* 0x00000004112a7c11 */ /* 0x040fe4000f8e18ff */
[C---:B------:R-:W-:Y:S02]  /*1520*/  LEA R43, R17.reuse, UR5, 0x2 ;  /* 0x00000005112b7c11 */ /* 0x040fe4000f8e10ff */
[----:B------:R-:W-:-:S07]  /*1530*/  LEA R44, R17, UR6, 0x2 ;  /* 0x00000006112c7c11 */ /* 0x000fce000f8e10ff */
.L_x_68:
[----:B01----:R-:W0:Y:S01]  /*1540*/  LDS.64 R4, [R23+0x20] ;  /* 0x0000200017047984 */ /* 0x003e220000000a00 */
[----:B------:R-:W-:Y:S01]  /*1550*/  ISETP.GE.U32.AND P0, PT, R18, 0x2, PT ;  /* 0x000000021200780c */ /* 0x000fe20003f06070 */
[----:B------:R-:W-:Y:S01]  /*1560*/  IMAD.MOV.U32 R0, RZ, RZ, -0x1 ;  /* 0xffffffffff007424 */ /* 0x000fe200078e00ff */
[----:B------:R-:W-:Y:S05]  /*1570*/  WARPSYNC.ALL ;  /* 0x0000000000007948 */ /* 0x000fea0003800000 */
[----:B------:R-:W-:Y:S01]  /*1580*/  IMAD.IADD R55, R25, 0x1, -R26 ;  /* 0x0000000119377824 */ /* 0x000fe200078e0a1a */
[----:B0-----:R0:W-:Y:S04]  /*1590*/  STS.64 [R35], R4 ;  /* 0x0000000423007388 */ /* 0x0011e80000000a00 */
[----:B------:R0:W-:Y:S04]  /*15a0*/  STS [R36], R19 ;  /* 0x0000001324007388 */ /* 0x0001e80000000800 */
[----:B------:R0:W-:Y:S01]  /*15b0*/  STS [R37], R0 ;  /* 0x0000000025007388 */ /* 0x0001e20000000800 */
[----:B------:R-:W-:Y:S06]  /*15c0*/  BAR.SYNC.DEFER_BLOCKING 0x0 ;  /* 0x0000000000007b1d */ /* 0x000fec0000010000 */
[----:B--23--:R-:W-:Y:S05]  /*15d0*/  @!P0 BRA `(.L_x_12) ;  /* 0x0000000000548947 */ /* 0x00cfea0003800000 */
[----:B------:R-:W-:-:S05]  /*15e0*/  UMOV UR4, 0x1 ;  /* 0x0000000100047882 */ /* 0x000fca0000000000 */
.L_x_15:
[----:B0-----:R-:W-:Y:S01]  /*15f0*/  IMAD.U32 R0, RZ, RZ, UR4 ;  /* 0x00000004ff007e24 */ /* 0x001fe2000f8e00ff */
[----:B------:R-:W-:Y:S01]  /*1600*/  USHF.L.U32 UR4, UR4, 0x1, URZ ;  /* 0x0000000104047899 */ /* 0x000fe200080006ff */
[----:B------:R-:W-:Y:S02]  /*1610*/  BSSY.RECONVERGENT B0, `(.L_x_13) ;  /* 0x000000e000007945 */ /* 0x000fe40003800200 */
[----:B------:R-:W-:Y:S01]  /*1620*/  IMAD.IADD R3, R17, 0x1, R0 ;  /* 0x0000000111037824 */ /* 0x000fe200078e0200 */
[----:B------:R-:W-:-:S06]  /*1630*/  UIADD3 UR5, UPT, UPT, UR4, -0x1, URZ ;  /* 0xffffffff04057890 */ /* 0x000fcc000fffe0ff */
[----:B------:R-:W-:-:S04]  /*1640*/  LOP3.LUT P0, RZ, R17, UR5, RZ, 0xc0, !PT ;  /* 0x0000000511ff7c12 */ /* 0x000fc8000f80c0ff */
[----:B------:R-:W-:-:S13]  /*1650*/  ISETP.GE.U32.OR P0, PT, R3, R22, P0 ;  /* 0x000000160300720c */ /* 0x000fda0000706470 */
[----:B------:R-:W-:Y:S05]  /*1660*/  @P0 BRA `(.L_x_14) ;  /* 0x0000000000200947 */ /* 0x000fea0003800000 */
[----:B------:R-:W-:Y:S01]  /*1670*/  IMAD R6, R0, 0x8, R42 ;  /* 0x0000000800067824 */ /* 0x000fe200078e022a */
[----:B------:R-:W-:Y:S05]  /*1680*/  LDS.64 R4, [R42] ;  /* 0x000000002a047984 */ /* 0x000fea0000000a00 */
[----:B------:R-:W0:Y:S02]  /*1690*/  LDS.64 R6, [R6] ;  /* 0x0000000006067984 */ /* 0x000e240000000a00 */
[----:B0-----:R-:W-:-:S14]  /*16a0*/  DSETP.GT.AND P0, PT, R4, R6, PT ;  /* 0x000000060400722a */ /* 0x001fdc0003f04000 */
[----:B------:R-:W-:Y:S01]  /*16b0*/  @P0 LEA R0, R0, R43, 0x2 ;  /* 0x0000002b00000211 */ /* 0x000fe200078e10ff */
[----:B------:R-:W-:Y:S05]  /*16c0*/  @P0 STS.64 [R42], R6 ;  /* 0x000000062a000388 */ /* 0x000fea0000000a00 */
[----:B------:R-:W0:Y:S04]  /*16d0*/  @P0 LDS R0, [R0] ;  /* 0x0000000000000984 */ /* 0x000e280000000800 */
[----:B0-----:R0:W-:Y:S02]  /*16e0*/  @P0 STS [R43], R0 ;  /* 0x000000002b000388 */ /* 0x0011e40000000800 */
.L_x_14:
[----:B------:R-:W-:Y:S05]  /*16f0*/  BSYNC.RECONVERGENT B0 ;  /* 0x0000000000007941 */ /* 0x000fea0003800200 */
.L_x_13:
[----:B------:R-:W-:Y:S01]  /*1700*/  BAR.SYNC.DEFER_BLOCKING 0x0 ;  /* 0x0000000000007b1d */ /* 0x000fe20000010000 */
[----:B------:R-:W-:-:S13]  /*1710*/  ISETP.LE.U32.AND P0, PT, R18, UR4, PT ;  /* 0x0000000412007c0c */ /* 0x000fda000bf03070 */
[----:B------:R-:W-:Y:S05]  /*1720*/  @!P0 BRA `(.L_x_15) ;  /* 0xfffffffc00b08947 */ /* 0x000fea000383ffff */
.L_x_12:
[----:B------:R-:W-:Y:S01]  /*1730*/  ISETP.NE.AND P0, PT, R19, RZ, PT ;  /* 0x000000ff1300720c */ /* 0x000fe20003f05270 */
[----:B------:R-:W-:-:S12]  /*1740*/  BSSY.RECONVERGENT B0, `(.L_x_16) ;  /* 0x00000b7000007945 */ /* 0x000fd80003800200 */
[----:B------:R-:W-:Y:S05]  /*1750*/  @P0 BRA `(.L_x_17) ;  /* 0x0000000800d40947 */ /* 0x000fea0003800000 */
[----:B------:R-:W1:Y:S01]  /*1760*/  S2R R6, SR_CgaCtaId ;  /* 0x0000000000067919 */ /* 0x000e620000008800 */
[----:B------:R-:W-:Y:S02]  /*1770*/  MOV R3, 0x400 ;  /* 0x0000040000037802 */ /* 0x000fe40000000f00 */
[----:B------:R-:W-:Y:S02]  /*1780*/  ISETP.GE.U32.AND P0, PT, R24, 0x2, PT ;  /* 0x000000021800780c */ /* 0x000fe40003f06070 */
[----:B-1----:R-:W-:-:S05]  /*1790*/  LEA R7, R6, R3, 0x18 ;  /* 0x0000000306077211 */ /* 0x002fca00078ec0ff */
[----:B0-----:R0:W1:Y:S04]  /*17a0*/  LDS R0, [R7+0x5880] ;  /* 0x0058800007007984 */ /* 0x0010680000000800 */
[----:B------:R0:W2:Y:S02]  /*17b0*/  LDS.64 R4, [R7+0x4d70] ;  /* 0x004d700007047984 */ /* 0x0000a40000000a00 */
[----:B------:R-:W-:Y:S05]  /*17c0*/  @!P0 BRA `(.L_x_18) ;  /* 0x00000008009c8947 */ /* 0x000fea0003800000 */
[----:B------:R-:W-:Y:S01]  /*17d0*/  ISETP.GE.U32.AND P0, PT, R28, 0x7, PT ;  /* 0x000000071c00780c */ /* 0x000fe20003f06070 */
[----:B------:R-:W-:-:S12]  /*17e0*/  IMAD.MOV.U32 R11, RZ, RZ, 0x1 ;  /* 0x00000001ff0b7424 */ /* 0x000fd800078e00ff */
[----:B------:R-:W-:Y:S05]  /*17f0*/  @!P0 BRA `(.L_x_19) ;  /* 0x0000000400188947 */ /* 0x000fea0003800000 */
[C---:B0-----:R-:W-:Y:S02]  /*1800*/  VIADD R7, R3.reuse, 0x5880 ;  /* 0x0000588003077836 */ /* 0x041fe40000000000 */
[----:B------:R-:W-:Y:S02]  /*1810*/  VIADD R3, R3, 0x4d70 ;  /* 0x00004d7003037836 */ /* 0x000fe40000000000 */
[----:B------:R-:W-:Y:S01]  /*1820*/  IMAD.MOV.U32 R11, RZ, RZ, RZ ;  /* 0x000000ffff0b7224 */ /* 0x000fe200078e00ff */
[C---:B------:R-:W-:Y:S01]  /*1830*/  LEA R7, R6.reuse, R7, 0x18 ;  /* 0x0000000706077211 */ /* 0x040fe200078ec0ff */
[----:B------:R-:W-:Y:S01]  /*1840*/  IMAD.MOV.U32 R10, RZ, RZ, R45 ;  /* 0x000000ffff0a7224 */ /* 0x000fe200078e002d */
[----:B------:R-:W-:-:S03]  /*1850*/  LEA R3, R6, R3, 0x18 ;  /* 0x0000000306037211 */ /* 0x000fc600078ec0ff */
[----:B------:R-:W-:Y:S02]  /*1860*/  VIADD R13, R7, 0x4 ;  /* 0x00000004070d7836 */ /* 0x000fe40000000000 */
[----:B------:R-:W-:-:S07]  /*1870*/  VIADD R3, R3, 0x8 ;  /* 0x0000000803037836 */ /* 0x000fce0000000000 */
.L_x_20:
[----:B------:R-:W-:Y:S01]  /*1880*/  LEA R15, R18, R3, 0x3 ;  /* 0x00000003120f7211 */ /* 0x000fe200078e18ff */
[----:B------:R-:W-:Y:S02]  /*1890*/  VIADD R10, R10, 0x8 ;  /* 0x000000080a0a7836 */ /* 0x000fe40000000000 */
[----:B------:R-:W-:Y:S02]  /*18a0*/  VIADD R11, R11, 0x8 ;  /* 0x000000080b0b7836 */ /* 0x000fe40000000000 */
[----:B0-----:R0:W2:Y:S01]  /*18b0*/  LDS.64 R8, [R15] ;  /* 0x000000000f087984 */ /* 0x0010a20000000a00 */
[----:B------:R-:W-:Y:S01]  /*18c0*/  IMAD R21, R18, 0x8, R15 ;  /* 0x0000000812157824 */ /* 0x000fe200078e020f */
[----:B------:R-:W-:Y:S01]  /*18d0*/  ISETP.NE.AND P1, PT, R10, RZ, PT ;  /* 0x000000ff0a00720c */ /* 0x000fe20003f25270 */
[C---:B------:R-:W-:Y:S02]  /*18e0*/  IMAD R3, R18.reuse, 0x40, R3 ;  /* 0x0000004012037824 */ /* 0x040fe400078e0203 */
[C---:B------:R-:W-:Y:S01]  /*18f0*/  IMAD R39, R18.reuse, 0x8, R21 ;  /* 0x0000000812277824 */ /* 0x040fe200078e0215 */
[----:B---3--:R3:W4:Y:S03]  /*1900*/  LDS.64 R6, [R21] ;  /* 0x0000000015067984 */ /* 0x0087260000000a00 */
[----:B0-----:R-:W-:-:S04]  /*1910*/  IMAD R15, R18, 0x8, R39 ;  /* 0x00000008120f7824 */ /* 0x001fc800078e0227 */
[----:B---3--:R-:W-:Y:S01]  /*1920*/  IMAD R21, R18, 0x8, R15 ;  /* 0x0000000812157824 */ /* 0x008fe200078e020f */
[----:B--2---:R-:W-:-:S14]  /*1930*/  DSETP.GEU.AND P0, PT, R8, R4, PT ;  /* 0x000000040800722a */ /* 0x004fdc0003f0e000 */
[----:B------:R-:W-:Y:S02]  /*1940*/  @!P0 IMAD R12, R18, 0x4, R13 ;  /* 0x00000004120c8824 */ /* 0x000fe400078e020d */
[----:B------:R-:W-:Y:S02]  /*1950*/  @!P0 IMAD.MOV.U32 R4, RZ, RZ, R8 ;  /* 0x000000ffff048224 */ /* 0x000fe400078e0008 */
[----:B------:R-:W-:Y:S01]  /*1960*/  @!P0 IMAD.MOV.U32 R5, RZ, RZ, R9 ;  /* 0x000000ffff058224 */ /* 0x000fe200078e0009 */
[----:B-1----:R-:W-:Y:S04]  /*1970*/  @!P0 LDS R0, [R12] ;  /* 0x000000000c008984 */ /* 0x002fe80000000800 */
[----:B------:R-:W0:Y:S01]  /*1980*/  LDS.64 R8, [R39] ;  /* 0x0000000027087984 */ /* 0x000e220000000a00 */
[----:B----4-:R-:W-:-:S14]  /*1990*/  DSETP.GEU.AND P0, PT, R6, R4, PT ;  /* 0x000000040600722a */ /* 0x010fdc0003f0e000 */
[----:B------:R-:W-:Y:S01]  /*19a0*/  @!P0 IMAD.MOV.U32 R4, RZ, RZ, R6 ;  /* 0x000000ffff048224 */ /* 0x000fe200078e0006 */
[----:B------:R-:W-:Y:S01]  /*19b0*/  @!P0 MOV R5, R7 ;  /* 0x0000000700058202 */ /* 0x000fe20000000f00 */
[C---:B------:R-:W-:Y:S01]  /*19c0*/  @!P0 IMAD R14, R18.reuse, 0x8, R13 ;  /* 0x00000008120e8824 */ /* 0x040fe200078e020d */
[----:B------:R1:W2:Y:S04]  /*19d0*/  LDS.64 R6, [R15] ;  /* 0x000000000f067984 */ /* 0x0002a80000000a00 */
[----:B------:R-:W-:Y:S01]  /*19e0*/  @!P0 LDS R0, [R14] ;  /* 0x000000000e008984 */ /* 0x000fe20000000800 */
[----:B-1----:R-:W-:Y:S01]  /*19f0*/  LEA R15, R18, R21, 0x3 ;  /* 0x00000015120f7211 */ /* 0x002fe200078e18ff */
[----:B0-----:R-:W-:-:S14]  /*1a00*/  DSETP.GEU.AND P0, PT, R8, R4, PT ;  /* 0x000000040800722a */ /* 0x001fdc0003f0e000 */
[C---:B------:R-:W-:Y:S02]  /*1a10*/  @!P0 IMAD R12, R18.reuse, 0xc, R13 ;  /* 0x0000000c120c8824 */ /* 0x040fe400078e020d */
[----:B------:R-:W-:Y:S02]  /*1a20*/  @!P0 IMAD.MOV.U32 R4, RZ, RZ, R8 ;  /* 0x000000ffff048224 */ /* 0x000fe400078e0008 */
[----:B------:R-:W-:Y:S01]  /*1a30*/  @!P0 IMAD.MOV.U32 R5, RZ, RZ, R9 ;  /* 0x000000ffff058224 */ /* 0x000fe200078e0009 */
[----:B------:R-:W-:Y:S04]  /*1a40*/  @!P0 LDS R0, [R12] ;  /* 0x000000000c008984 */ /* 0x000fe80000000800 */
[----:B------:R0:W1:Y:S01]  /*1a50*/  LDS.64 R8, [R21] ;  /* 0x0000000015087984 */ /* 0x0000620000000a00 */
[----:B--2---:R-:W-:Y:S01]  /*1a60*/  DSETP.GEU.AND P0, PT, R6, R4, PT ;  /* 0x000000040600722a */ /* 0x004fe20003f0e000 */
[----:B0-----:R-:W-:-:S13]  /*1a70*/  IMAD R21, R18, 0x8, R15 ;  /* 0x0000000812157824 */ /* 0x001fda00078e020f */
[----:B------:R-:W-:Y:S02]  /*1a80*/  @!P0 IMAD.MOV.U32 R4, RZ, RZ, R6 ;  /* 0x000000ffff048224 */ /* 0x000fe400078e0006 */
[----:B------:R-:W-:Y:S02]  /*1a90*/  @!P0 IMAD.MOV.U32 R5, RZ, RZ, R7 ;  /* 0x000000ffff058224 */ /* 0x000fe400078e0007 */
[----:B------:R-:W0:Y:S01]  /*1aa0*/  LDS.64 R6, [R15] ;  /* 0x000000000f067984 */ /* 0x000e220000000a00 */
[----:B------:R-:W-:-:S05]  /*1ab0*/  @!P0 IMAD R14, R18, 0x10, R13 ;  /* 0x00000010120e8824 */ /* 0x000fca00078e020d */
[----:B------:R2:W-:Y:S01]  /*1ac0*/  @!P0 LDS R0, [R14] ;  /* 0x000000000e008984 */ /* 0x0005e20000000800 */
[----:B-1----:R-:W-:-:S14]  /*1ad0*/  DSETP.GEU.AND P0, PT, R8, R4, PT ;  /* 0x000000040800722a */ /* 0x002fdc0003f0e000 */
[----:B------:R-:W-:Y:S02]  /*1ae0*/  @!P0 IMAD R12, R18, 0x14, R13 ;  /* 0x00000014120c8824 */ /* 0x000fe400078e020d */
[----:B------:R-:W-:Y:S02]  /*1af0*/  @!P0 IMAD.MOV.U32 R4, RZ, RZ, R8 ;  /* 0x000000ffff048224 */ /* 0x000fe400078e0008 */
[----:B------:R-:W-:Y:S01]  /*1b00*/  @!P0 IMAD.MOV.U32 R5, RZ, RZ, R9 ;  /* 0x000000ffff058224 */ /* 0x000fe200078e0009 */
[----:B------:R-:W-:Y:S04]  /*1b10*/  @!P0 LDS R0, [R12] ;  /* 0x000000000c008984 */ /* 0x000fe80000000800 */
[----:B------:R-:W1:Y:S01]  /*1b20*/  LDS.64 R8, [R21] ;  /* 0x0000000015087984 */ /* 0x000e620000000a00 */
[----:B0-----:R-:W-:-:S14]  /*1b30*/  DSETP.GEU.AND P0, PT, R6, R4, PT ;  /* 0x000000040600722a */ /* 0x001fdc0003f0e000 */
[----:B------:R-:W-:Y:S02]  /*1b40*/  @!P0 IMAD.MOV.U32 R4, RZ, RZ, R6 ;  /* 0x000000ffff048224 */ /* 0x000fe400078e0006 */
[C---:B------:R-:W-:Y:S02]  /*1b50*/  IMAD R6, R18.reuse, 0x8, R21 ;  /* 0x0000000812067824 */ /* 0x040fe400078e0215 */
[----:B------:R-:W-:Y:S02]  /*1b60*/  @!P0 IMAD.MOV.U32 R5, RZ, RZ, R7 ;  /* 0x000000ffff058224 */ /* 0x000fe400078e0007 */
[----:B--2---:R-:W-:Y:S02]  /*1b70*/  @!P0 IMAD R14, R18, 0x18, R13 ;  /* 0x00000018120e8824 */ /* 0x004fe400078e020d */
[----:B------:R-:W0:Y:S04]  /*1b80*/  LDS.64 R6, [R6] ;  /* 0x0000000006067984 */ /* 0x000e280000000a00 */
[----:B------:R3:W4:Y:S01]  /*1b90*/  @!P0 LDS R0, [R14] ;  /* 0x000000000e008984 */ /* 0x0007220000000800 */
[----:B-1----:R-:W-:-:S14]  /*1ba0*/  DSETP.GEU.AND P0, PT, R8, R4, PT ;  /* 0x000000040800722a */ /* 0x002fdc0003f0e000 */
[C-C-:B------:R-:W-:Y:S01]  /*1bb0*/  @!P0 IMAD R12, R18.reuse, 0x1c, R13.reuse ;  /* 0x0000001c120c8824 */ /* 0x140fe200078e020d */
[----:B------:R-:W-:Y:S01]  /*1bc0*/  @!P0 MOV R5, R9 ;  /* 0x0000000900058202 */ /* 0x000fe20000000f00 */
[----:B------:R-:W-:Y:S02]  /*1bd0*/  @!P0 IMAD.MOV.U32 R4, RZ, RZ, R8 ;  /* 0x000000ffff048224 */ /* 0x000fe400078e0008 */
[----:B------:R-:W-:Y:S01]  /*1be0*/  IMAD R13, R18, 0x20, R13 ;  /* 0x00000020120d7824 */ /* 0x000fe200078e020d */
[----:B------:R3:W1:Y:S03]  /*1bf0*/  @!P0 LDS R0, [R12] ;  /* 0x000000000c008984 */ /* 0x0006660000000800 */
[----:B0-----:R-:W-:-:S14]  /*1c00*/  DSETP.GEU.AND P0, PT, R6, R4, PT ;  /* 0x000000040600722a */ /* 0x001fdc0003f0e000 */
[----:B------:R3:W0:Y:S01]  /*1c10*/  @!P0 LDS R0, [R13] ;  /* 0x000000000d008984 */ /* 0x0006220000000800 */
[----:B------:R-:W-:Y:S02]  /*1c20*/  @!P0 IMAD.MOV.U32 R4, RZ, RZ, R6 ;  /* 0x000000ffff048224 */ /* 0x000fe400078e0006 */
[----:B------:R-:W-:Y:S01]  /*1c30*/  @!P0 IMAD.MOV.U32 R5, RZ, RZ, R7 ;  /* 0x000000ffff058224 */ /* 0x000fe200078e0007 */
[----:B----4-:R-:W-:Y:S06]  /*1c40*/  @P1 BRA `(.L_x_20) ;  /* 0xfffffffc000c1947 */ /* 0x010fec000383ffff */
[----:B------:R-:W-:-:S07]  /*1c50*/  VIADD R11, R11, 0x1 ;  /* 0x000000010b0b7836 */ /* 0x000fce0000000000 */
.L_x_19:
[----:B------:R-:W-:-:S13]  /*1c60*/  ISETP.NE.AND P0, PT, R32, RZ, PT ;  /* 0x000000ff2000720c */ /* 0x000fda0003f05270 */
[----:B------:R-:W-:Y:S05]  /*1c70*/  @!P0 BRA `(.L_x_18) ;  /* 0x0000000400708947 */ /* 0x000fea0003800000 */
[----:B------:R-:W-:Y:S02]  /*1c80*/  ISETP.GE.U32.AND P0, PT, R34, 0x3, PT ;  /* 0x000000032200780c */ /* 0x000fe40003f06070 */
[----:B------:R-:W-:-:S11]  /*1c90*/  ISETP.NE.AND P1, PT, R29, RZ, PT ;  /* 0x000000ff1d00720c */ /* 0x000fd60003f25270 */
[----:B------:R-:W-:Y:S05]  /*1ca0*/  @!P0 BRA `(.L_x_21) ;  /* 0x0000000000b48947 */ /* 0x000fea0003800000 */
[----:B---3--:R-:W3:Y:S01]  /*1cb0*/  S2R R14, SR_CgaCtaId ;  /* 0x00000000000e7919 */ /* 0x008ee20000008800 */
[----:B------:R-:W-:Y:S01]  /*1cc0*/  MOV R12, 0x400 ;  /* 0x00000400000c7802 */ /* 0x000fe20000000f00 */
[C---:B------:R-:W-:Y:S02]  /*1cd0*/  IMAD R13, R11.reuse, R18, RZ ;  /* 0x000000120b0d7224 */ /* 0x040fe400078e02ff */
[----:B------:R-:W-:Y:S01]  /*1ce0*/  VIADD R11, R11, 0x4 ;  /* 0x000000040b0b7836 */ /* 0x000fe20000000000 */
[----:B------:R-:W-:-:S04]  /*1cf0*/  IADD3 R3, PT, PT, R12, 0x4d70, RZ ;  /* 0x00004d700c037810 */ /* 0x000fc80007ffe0ff */
[----:B---3--:R-:W-:-:S05]  /*1d00*/  LEA R6, R14, R3, 0x18 ;  /* 0x000000030e067211 */ /* 0x008fca00078ec0ff */
[----:B------:R-:W-:-:S04]  /*1d10*/  IMAD R15, R13, 0x8, R6 ;  /* 0x000000080d0f7824 */ /* 0x000fc800078e0206 */
[C---:B------:R-:W-:Y:S01]  /*1d20*/  IMAD R21, R18.reuse, 0x8, R15 ;  /* 0x0000000812157824 */ /* 0x040fe200078e020f */
[----:B------:R-:W2:Y:S03]  /*1d30*/  LDS.64 R8, [R15+0x8] ;  /* 0x000008000f087984 */ /* 0x000ea60000000a00 */
[----:B------:R-:W-:Y:S01]  /*1d40*/  IMAD R39, R18, 0x8, R21 ;  /* 0x0000000812277824 */ /* 0x000fe200078e0215 */
[----:B0-----:R-:W0:Y:S01]  /*1d50*/  LDS.64 R6, [R21+0x8] ;  /* 0x0000080015067984 */ /* 0x001e220000000a00 */
[----:B--2---:R-:W-:-:S14]  /*1d60*/  DSETP.GEU.AND P0, PT, R8, R4, PT ;  /* 0x000000040800722a */ /* 0x004fdc0003f0e000 */
[----:B------:R-:W-:Y:S02]  /*1d70*/  @!P0 VIADD R3, R12, 0x5880 ;  /* 0x000058800c038836 */ /* 0x000fe40000000000 */
[----:B------:R-:W-:Y:S02]  /*1d80*/  @!P0 IMAD.MOV.U32 R4, RZ, RZ, R8 ;  /* 0x000000ffff048224 */ /* 0x000fe400078e0008 */
[----:B------:R-:W-:Y:S01]  /*1d90*/  @!P0 IMAD.MOV.U32 R5, RZ, RZ, R9 ;  /* 0x000000ffff058224 */ /* 0x000fe200078e0009 */
[----:B------:R-:W-:Y:S01]  /*1da0*/  @!P0 LEA R10, R14, R3, 0x18 ;  /* 0x000000030e0a8211 */ /* 0x000fe200078ec0ff */
[----:B------:R-:W2:Y:S04]  /*1db0*/  LDS.64 R8, [R39+0x8] ;  /* 0x0000080027087984 */ /* 0x000ea80000000a00 */
[----:B------:R-:W-:-:S02]  /*1dc0*/  @!P0 IMAD R3, R13, 0x4, R10 ;  /* 0x000000040d038824 */ /* 0x000fc400078e020a */
[----:B------:R-:W-:-:S03]  /*1dd0*/  IMAD.IADD R13, R13, 0x1, R18 ;  /* 0x000000010d0d7824 */ /* 0x000fc600078e0212 */
[----:B-1----:R1:W-:Y:S01]  /*1de0*/  @!P0 LDS R0, [R3+0x4] ;  /* 0x0000040003008984 */ /* 0x0023e20000000800 */
[----:B0-----:R-:W-:-:S14]  /*1df0*/  DSETP.GEU.AND P0, PT, R6, R4, PT ;  /* 0x000000040600722a */ /* 0x001fdc0003f0e000 */
[----:B------:R-:W-:Y:S01]  /*1e00*/  @!P0 IMAD.MOV.U32 R4, RZ, RZ, R6 ;  /* 0x000000ffff048224 */ /* 0x000fe200078e0006 */
[----:B------:R-:W-:Y:S01]  /*1e10*/  @!P0 IADD3 R15, PT, PT, R12, 0x5880, RZ ;  /* 0x000058800c0f8810 */ /* 0x000fe20007ffe0ff */
[----:B------:R-:W-:Y:S02]  /*1e20*/  IMAD R6, R18, 0x8, R39 ;  /* 0x0000000812067824 */ /* 0x000fe400078e0227 */
[----:B------:R-:W-:Y:S01]  /*1e30*/  @!P0 IMAD.MOV.U32 R5, RZ, RZ, R7 ;  /* 0x000000ffff058224 */ /* 0x000fe200078e0007 */
[----:B------:R-:W-:-:S03]  /*1e40*/  @!P0 LEA R10, R14, R15, 0x18 ;  /* 0x0000000f0e0a8211 */ /* 0x000fc600078ec0ff */
[----:B------:R-:W0:Y:S02]  /*1e50*/  LDS.64 R6, [R6+0x8] ;  /* 0x0000080006067984 */ /* 0x000e240000000a00 */
[C---:B------:R-:W-:Y:S02]  /*1e60*/  @!P0 IMAD R10, R13.reuse, 0x4, R10 ;  /* 0x000000040d0a8824 */ /* 0x040fe400078e020a */
[----:B------:R-:W-:-:S03]  /*1e70*/  IMAD.IADD R13, R13, 0x1, R18 ;  /* 0x000000010d0d7824 */ /* 0x000fc600078e0212 */
[----:B------:R4:W3:Y:S01]  /*1e80*/  @!P0 LDS R0, [R10+0x4] ;  /* 0x000004000a008984 */ /* 0x0008e20000000800 */
[----:B--2---:R-:W-:-:S14]  /*1e90*/  DSETP.GEU.AND P0, PT, R8, R4, PT ;  /* 0x000000040800722a */ /* 0x004fdc0003f0e000 */
[----:B-1----:R-:W-:Y:S02]  /*1ea0*/  @!P0 VIADD R3, R12, 0x5880 ;  /* 0x000058800c038836 */ /* 0x002fe40000000000 */
[----:B------:R-:W-:Y:S02]  /*1eb0*/  @!P0 IMAD.MOV.U32 R4, RZ, RZ, R8 ;  /* 0x000000ffff048224 */ /* 0x000fe400078e0008 */
[----:B------:R-:W-:Y:S01]  /*1ec0*/  @!P0 IMAD.MOV.U32 R5, RZ, RZ, R9 ;  /* 0x000000ffff058224 */ /* 0x000fe200078e0009 */
[----:B------:R-:W-:-:S04]  /*1ed0*/  @!P0 LEA R20, R14, R3, 0x18 ;  /* 0x000000030e148211 */ /* 0x000fc800078ec0ff */
[----:B------:R-:W-:-:S05]  /*1ee0*/  @!P0 LEA R3, R13, R20, 0x2 ;  /* 0x000000140d038211 */ /* 0x000fca00078e10ff */
[----:B------:R4:W1:Y:S01]  /*1ef0*/  @!P0 LDS R0, [R3+0x4] ;  /* 0x0000040003008984 */ /* 0x0008620000000800 */
[----:B0-----:R-:W-:-:S14]  /*1f00*/  DSETP.GEU.AND P0, PT, R6, R4, PT ;  /* 0x000000040600722a */ /* 0x001fdc0003f0e000 */
[----:B------:R-:W-:Y:S01]  /*1f10*/  @!P0 VIADD R9, R12, 0x5880 ;  /* 0x000058800c098836 */ /* 0x000fe20000000000 */
[----:B------:R-:W-:Y:S01]  /*1f20*/  @!P0 MOV R5, R7 ;  /* 0x0000000700058202 */ /* 0x000fe20000000f00 */
[----:B------:R-:W-:Y:S02]  /*1f30*/  @!P0 IMAD.IADD R8, R13, 0x1, R18 ;  /* 0x000000010d088824 */ /* 0x000fe400078e0212 */
[----:B------:R-:W-:Y:S01]  /*1f40*/  @!P0 IMAD.MOV.U32 R4, RZ, RZ, R6 ;  /* 0x000000ffff048224 */ /* 0x000fe200078e0006 */
[----:B------:R-:W-:-:S05]  /*1f50*/  @!P0 LEA R9, R14, R9, 0x18 ;  /* 0x000000090e098211 */ /* 0x000fca00078ec0ff */
[----:B------:R-:W-:-:S05]  /*1f60*/  @!P0 IMAD R8, R8, 0x4, R9 ;  /* 0x0000000408088824 */ /* 0x000fca00078e0209 */
[----:B---3--:R4:W0:Y:S02]  /*1f70*/  @!P0 LDS R0, [R8+0x4] ;  /* 0x0000040008008984 */ /* 0x0088240000000800 */
.L_x_21:
[----:B------:R-:W-:Y:S05]  /*1f80*/  @!P1 BRA `(.L_x_18) ;  /* 0x0000000000ac9947 */ /* 0x000fea0003800000 */
[----:B------:R-:W-:Y:S02]  /*1f90*/  ISETP.NE.AND P0, PT, R30, 0x1, PT ;  /* 0x000000011e00780c */ /* 0x000fe40003f05270 */
[----:B------:R-:W-:-:S11]  /*1fa0*/  ISETP.NE.AND P1, PT, R31, RZ, PT ;  /* 0x000000ff1f00720c */ /* 0x000fd60003f25270 */
[----:B------:R-:W-:Y:S05]  /*1fb0*/  @!P0 BRA `(.L_x_22) ;  /* 0x0000000000648947 */ /* 0x000fea0003800000 */
[----:B---3--:R-:W3:Y:S01]  /*1fc0*/  S2R R12, SR_CgaCtaId ;  /* 0x00000000000c7919 */ /* 0x008ee20000008800 */
[----:B----4-:R-:W-:Y:S01]  /*1fd0*/  MOV R10, 0x400 ;  /* 0x00000400000a7802 */ /* 0x010fe20000000f00 */
[C---:B------:R-:W-:Y:S02]  /*1fe0*/  IMAD R15, R11.reuse, R18, RZ ;  /* 0x000000120b0f7224 */ /* 0x040fe400078e02ff */
[----:B------:R-:W-:Y:S02]  /*1ff0*/  VIADD R11, R11, 0x2 ;  /* 0x000000020b0b7836 */ /* 0x000fe40000000000 */
[----:B------:R-:W-:-:S05]  /*2000*/  VIADD R3, R10, 0x4d70 ;  /* 0x00004d700a037836 */ /* 0x000fca0000000000 */
[----:B---3--:R-:W-:-:S05]  /*2010*/  LEA R6, R12, R3, 0x18 ;  /* 0x000000030c067211 */ /* 0x008fca00078ec0ff */
[----:B------:R-:W-:-:S04]  /*2020*/  IMAD R13, R15, 0x8, R6 ;  /* 0x000000080f0d7824 */ /* 0x000fc800078e0206 */
[----:B------:R-:W-:Y:S01]  /*2030*/  IMAD R8, R18, 0x8, R13 ;  /* 0x0000000812087824 */ /* 0x000fe200078e020d */
[----:B0-----:R-:W2:Y:S05]  /*2040*/  LDS.64 R6, [R13+0x8] ;  /* 0x000008000d067984 */ /* 0x001eaa0000000a00 */
[----:B------:R-:W0:Y:S01]  /*2050*/  LDS.64 R8, [R8+0x8] ;  /* 0x0000080008087984 */ /* 0x000e220000000a00 */
[----:B--2---:R-:W-:-:S14]  /*2060*/  DSETP.GEU.AND P0, PT, R6, R4, PT ;  /* 0x000000040600722a */ /* 0x004fdc0003f0e000 */
[----:B------:R-:W-:Y:S02]  /*2070*/  @!P0 VIADD R3, R10, 0x5880 ;  /* 0x000058800a038836 */ /* 0x000fe40000000000 */
[----:B------:R-:W-:Y:S02]  /*2080*/  @!P0 IMAD.MOV.U32 R4, RZ, RZ, R6 ;  /* 0x000000ffff048224 */ /* 0x000fe400078e0006 */
[----:B------:R-:W-:Y:S01]  /*2090*/  @!P0 IMAD.MOV.U32 R5, RZ, RZ, R7 ;  /* 0x000000ffff058224 */ /* 0x000fe200078e0007 */
[----:B------:R-:W-:-:S05]  /*20a0*/  @!P0 LEA R14, R12, R3, 0x18 ;  /* 0x000000030c0e8211 */ /* 0x000fca00078ec0ff */
[----:B------:R-:W-:-:S05]  /*20b0*/  @!P0 IMAD R3, R15, 0x4, R14 ;  /* 0x000000040f038824 */ /* 0x000fca00078e020e */
[----:B-1----:R1:W2:Y:S01]  /*20c0*/  @!P0 LDS R0, [R3+0x4] ;  /* 0x0000040003008984 */ /* 0x0022a20000000800 */
[----:B0-----:R-:W-:-:S14]  /*20d0*/  DSETP.GEU.AND P0, PT, R8, R4, PT ;  /* 0x000000040800722a */ /* 0x001fdc0003f0e000 */
[----:B------:R-:W-:Y:S01]  /*20e0*/  @!P0 IADD3 R7, PT, PT, R10, 0x5880, RZ ;  /* 0x000058800a078810 */ /* 0x000fe20007ffe0ff */
[----:B------:R-:W-:Y:S02]  /*20f0*/  @!P0 IMAD.IADD R6, R15, 0x1, R18 ;  /* 0x000000010f068824 */ /* 0x000fe400078e0212 */
[----:B------:R-:W-:Y:S01]  /*2100*/  @!P0 IMAD.MOV.U32 R4, RZ, RZ, R8 ;  /* 0x000000ffff048224 */ /* 0x000fe200078e0008 */
[----:B------:R-:W-:Y:S01]  /*2110*/  @!P0 LEA R7, R12, R7, 0x18 ;  /* 0x000000070c078211 */ /* 0x000fe200078ec0ff */
[----:B------:R-:W-:-:S04]  /*2120*/  @!P0 IMAD.MOV.U32 R5, RZ, RZ, R9 ;  /* 0x000000ffff058224 */ /* 0x000fc800078e0009 */
[----:B------:R-:W-:-:S05]  /*2130*/  @!P0 IMAD R6, R6, 0x4, R7 ;  /* 0x0000000406068824 */ /* 0x000fca00078e0207 */
[----:B------:R1:W0:Y:S02]  /*2140*/  @!P0 LDS R0, [R6+0x4] ;  /* 0x0000040006008984 */ /* 0x0002240000000800 */
.L_x_22:
[----:B------:R-:W-:Y:S05]  /*2150*/  @!P1 BRA `(.L_x_18) ;  /* 0x0000000000389947 */ /* 0x000fea0003800000 */
[----:B------:R-:W5:Y:S01]  /*2160*/  S2R R9, SR_CgaCtaId ;  /* 0x0000000000097919 */ /* 0x000f620000008800 */
[----:B----4-:R-:W-:Y:S01]  /*2170*/  MOV R8, 0x400 ;  /* 0x0000040000087802 */ /* 0x010fe20000000f00 */
[----:B-1----:R-:W-:-:S04]  /*2180*/  IMAD R3, R18, R11, RZ ;  /* 0x0000000b12037224 */ /* 0x002fc800078e02ff */
[----:B------:R-:W-:-:S05]  /*2190*/  VIADD R6, R8, 0x4d70 ;  /* 0x00004d7008067836 */ /* 0x000fca0000000000 */
[----:B-----5:R-:W-:-:S05]  /*21a0*/  LEA R6, R9, R6, 0x18 ;  /* 0x0000000609067211 */ /* 0x020fca00078ec0ff */
[----:B------:R-:W-:-:S06]  /*21b0*/  IMAD R6, R3, 0x8, R6 ;  /* 0x0000000803067824 */ /* 0x000fcc00078e0206 */
[----:B0-----:R-:W2:Y:S02]  /*21c0*/  LDS.64 R6, [R6+0x8] ;  /* 0x0000080006067984 */ /* 0x001ea40000000a00 */
[----:B--2---:R-:W-:-:S14]  /*21d0*/  DSETP.GEU.AND P0, PT, R6, R4, PT ;  /* 0x000000040600722a */ /* 0x004fdc0003f0e000 */
[----:B------:R-:W-:Y:S01]  /*21e0*/  @!P0 IADD3 R8, PT, PT, R8, 0x5880, RZ ;  /* 0x0000588008088810 */ /* 0x000fe20007ffe0ff */
[----:B------:R-:W-:Y:S02]  /*21f0*/  @!P0 IMAD.MOV.U32 R4, RZ, RZ, R6 ;  /* 0x000000ffff048224 */ /* 0x000fe400078e0006 */
[----:B------:R-:W-:Y:S01]  /*2200*/  @!P0 IMAD.MOV.U32 R5, RZ, RZ, R7 ;  /* 0x000000ffff058224 */ /* 0x000fe200078e0007 */
[----:B------:R-:W-:-:S05]  /*2210*/  @!P0 LEA R8, R9, R8, 0x18 ;  /* 0x0000000809088211 */ /* 0x000fca00078ec0ff */
[----:B------:R-:W-:-:S05]  /*2220*/  @!P0 IMAD R3, R3, 0x4, R8 ;  /* 0x0000000403038824 */ /* 0x000fca00078e0208 */
[----:B------:R0:W1:Y:S02]  /*2230*/  @!P0 LDS R0, [R3+0x4] ;  /* 0x0000040003008984 */ /* 0x0000640000000800 */
.L_x_18:
[----:B------:R-:W5:Y:S01]  /*2240*/  S2UR UR5, SR_CgaCtaId ;  /* 0x00000000000579c3 */ /* 0x000f620000008800 */
[----:B------:R-:W-:-:S07]  /*2250*/  UMOV UR4, 0x400 ;  /* 0x0000040000047882 */ /* 0x000fce0000000000 */
[----:B01----:R-:W2:Y:S01]  /*2260*/  LDC.64 R6, c[0x0][0x390] ;  /* 0x0000e400ff067b82 */ /* 0x003ea20000000a00 */
[----:B-----5:R-:W-:Y:S01]  /*2270*/  ULEA UR4, UR5, UR4, 0x18 ;  /* 0x0000000405047291 */ /* 0x020fe2000f8ec0ff */
[----:B--2---:R1:W-:Y:S08]  /*2280*/  STG.E.64 desc[UR36][R6.64], R4 ;  /* 0x0000000406007986 */ /* 0x0043f0000c101b24 */
[----:B------:R1:W-:Y:S04]  /*2290*/  STS.64 [UR4+0x4d70], R4 ;  /* 0x004d7004ff007988 */ /* 0x0003e80008000a04 */
[----:B------:R1:W-:Y:S02]  /*22a0*/  STS [UR4+0x5880], R0 ;  /* 0x00588000ff007988 */ /* 0x0003e40008000804 */
.L_x_17:
[----:B------:R-:W-:Y:S05]  /*22b0*/  BSYNC.RECONVERGENT B0 ;  /* 0x0000000000007941 */ /* 0x000fea0003800200 */
.L_x_16:
[----:B----4-:R-:W2:Y:S01]  /*22c0*/  S2R R3, SR_CgaCtaId ;  /* 0x0000000000037919 */ /* 0x010ea20000008800 */
[----:B01----:R-:W-:Y:S01]  /*22d0*/  MOV R0, 0x400 ;  /* 0x0000040000007802 */ /* 0x003fe20000000f00 */
[----:B------:R-:W-:Y:S01]  /*22e0*/  VIADD R5, R19, 0x1 ;  /* 0x0000000113057836 */ /* 0x000fe20000000000 */
[----:B------:R-:W-:Y:S01]  /*22f0*/  BSSY.RECONVERGENT B0, `(.L_x_23) ;  /* 0x00000fa000007945 */ /* 0x000fe20003800200 */
[----:B------:R-:W-:Y:S01]  /*2300*/  BAR.SYNC.DEFER_BLOCKING 0x0 ;  /* 0x0000000000007b1d */ /* 0x000fe20000010000 */
[----:B------:R-:W-:Y:S02]  /*2310*/  IMAD.MOV.U32 R58, RZ, RZ, -0x1 ;  /* 0xffffffffff3a7424 */ /* 0x000fe400078e00ff */
[----:B------:R-:W-:Y:S02]  /*2320*/  ISETP.GE.AND P0, PT, R5, R22, PT ;  /* 0x000000160500720c */ /* 0x000fe40003f06270 */
[----:B--2---:R-:W-:-:S05]  /*2330*/  LEA R0, R3, R0, 0x18 ;  /* 0x0000000003007211 */ /* 0x004fca00078ec0ff */
[----:B------:R0:W1:Y:S04]  /*2340*/  LDS R54, [R0+0x5880] ;  /* 0x0058800000367984 */ /* 0x0000680000000800 */
[----:B------:R0:W2:Y:S01]  /*2350*/  LDS.64 R52, [R0+0x4d70] ;  /* 0x004d700000347984 */ /* 0x0000a20000000a00 */
[----:B------:R-:W-:Y:S06]  /*2360*/  BAR.SYNC.DEFER_BLOCKING 0x0 ;  /* 0x0000000000007b1d */ /* 0x000fec0000010000 */
[----:B------:R0:W-:Y:S02]  /*2370*/  STS [R36], R19 ;  /* 0x0000001324007388 */ /* 0x0001e40000000800 */
[----:B------:R-:W-:Y:S06]  /*2380*/  BAR.SYNC.DEFER_BLOCKING 0x0 ;  /* 0x0000000000007b1d */ /* 0x000fec0000010000 */
[----:B------:R-:W-:Y:S05]  /*2390*/  @P0 BRA `(.L_x_24) ;  /* 0x0000000c00bc0947 */ /* 0x000fea0003800000 */
[----:B------:R-:W4:Y:S01]  /*23a0*/  LDC R4, c[0x0][0x388] ;  /* 0x0000e200ff047b82 */ /* 0x000f220000000800 */
[----:B------:R0:W0:Y:S01]  /*23b0*/  LDS.64 R50, [R23+0x20] ;  /* 0x0000200017327984 */ /* 0x0000220000000a00 */
[----:B------:R-:W-:Y:S01]  /*23c0*/  IMAD.IADD R3, R19, 0x1, R26 ;  /* 0x0000000113037824 */ /* 0x000fe200078e021a */
[----:B------:R-:W-:Y:S01]  /*23d0*/  BSSY.RECONVERGENT B1, `(.L_x_25) ;  /* 0x0000082000017945 */ /* 0x000fe20003800200 */
[----:B------:R-:W-:Y:S01]  /*23e0*/  LOP3.LUT P0, RZ, R55, 0x3, RZ, 0xc0, !PT ;  /* 0x0000000337ff7812 */ /* 0x000fe2000780c0ff */
[----:B------:R0:W0:Y:S01]  /*23f0*/  LDS.64 R48, [R23+0x28] ;  /* 0x0000280017307984 */ /* 0x0000220000000a00 */
[----:B------:R-:W-:-:S03]  /*2400*/  IMAD.MOV.U32 R58, RZ, RZ, -0x1 ;  /* 0xffffffffff3a7424 */ /* 0x000fc600078e00ff */
[----:B------:R0:W0:Y:S01]  /*2410*/  LDS.64 R46, [R23+0x30] ;  /* 0x00003000172e7984 */ /* 0x0000220000000a00 */
[----:B----4-:R-:W-:-:S04]  /*2420*/  IADD3 R3, PT, PT, -R3, -0x2, R4 ;  /* 0xfffffffe03037810 */ /* 0x010fc80007ffe104 */
[----:B------:R-:W-:Y:S02]  /*2430*/  ISETP.GE.U32.AND P1, PT, R3, 0x3, PT ;  /* 0x000000030300780c */ /* 0x000fe40003f26070 */
[----:B------:R-:W-:-:S11]  /*2440*/  MOV R3, R5 ;  /* 0x0000000500037202 */ /* 0x000fd60000000f00 */
[----:B0-----:R-:W-:Y:S05]  /*2450*/  @!P1 BRA `(.L_x_26) ;  /* 0x0000000400e49947 */ /* 0x001fea0003800000 */
[----:B------:R-:W-:Y:S01]  /*2460*/  IMAD.MOV.U32 R3, RZ, RZ, R5 ;  /* 0x000000ffff037224 */ /* 0x000fe200078e0005 */
[----:B------:R-:W-:Y:S01]  /*2470*/  LOP3.LUT R55, R55, 0xfffffffc, RZ, 0xc0, !PT ;  /* 0xfffffffc37377812 */ /* 0x000fe200078ec0ff */
[----:B------:R-:W-:Y:S02]  /*2480*/  IMAD.MOV.U32 R56, RZ, RZ, RZ ;  /* 0x000000ffff387224 */ /* 0x000fe400078e00ff */
[----:B------:R-:W-:-:S07]  /*2490*/  IMAD.MOV.U32 R58, RZ, RZ, -0x1 ;  /* 0xffffffffff3a7424 */ /* 0x000fce00078e00ff */
.L_x_27:
[----:B------:R-:W-:Y:S01]  /*24a0*/  IMAD R57, R3, 0x38, R0 ;  /* 0x0000003803397824 */ /* 0x000fe200078e0200 */
[----:B------:R-:W-:Y:S01]  /*24b0*/  UMOV UR8, 0x54442d18 ;  /* 0x54442d1800087882 */ /* 0x000fe20000000000 */
[----:B------:R-:W-:Y:S01]  /*24c0*/  UMOV UR9, 0x401921fb ;  /* 0x401921fb00097882 */ /* 0x000fe20000000000 */
[----:B------:R-:W-:Y:S01]  /*24d0*/  UMOV UR6, 0x54442d18 ;  /* 0x54442d1800067882 */ /* 0x000fe20000000000 */
[----:B------:R-:W-:Y:S01]  /*24e0*/  UMOV UR7, 0x400921fb ;  /* 0x400921fb00077882 */ /* 0x000fe20000000000 */
[----:B------:R-:W0:Y:S01]  /*24f0*/  LDS.64 R20, [R57+0x28] ;  /* 0x0000280039147984 */ /* 0x000e220000000a00 */
[----:B------:R-:W-:Y:S01]  /*2500*/  UMOV UR4, 0x8e38e38e ;  /* 0x8e38e38e00047882 */ /* 0x000fe20000000000 */
[----:B------:R-:W-:Y:S01]  /*2510*/  UMOV UR5, 0x400638e3 ;  /* 0x400638e300057882 */ /* 0x000fe20000000000 */
[----:B------:R-:W-:Y:S01]  /*2520*/  VIADD R56, R56, 0x4 ;  /* 0x0000000438387836 */ /* 0x000fe20000000000 */
[----:B------:R-:W4:Y:S04]  /*2530*/  LDS.64 R10, [R57+0x60] ;  /* 0x00006000390a7984 */ /* 0x000f280000000a00 */
[----:B------:R-:W5:Y:S04]  /*2540*/  LDS.64 R6, [R57+0x98] ;  /* 0x0000980039067984 */ /* 0x000f680000000a00 */
[----:B------:R-:W1:Y:S04]  /*2550*/  LDS.64 R8, [R57+0x30] ;  /* 0x0000300039087984 */ /* 0x000e680000000a00 */
[----:B------:R-:W2:Y:S01]  /*2560*/  LDS.64 R4, [R57+0x20] ;  /* 0x0000200039047984 */ /* 0x000ea20000000a00 */
[----:B0-----:R-:W-:-:S02]  /*2570*/  DADD R20, R48, -R20 ;  /* 0x0000000030147229 */ /* 0x001fc40000000814 */
[----:B----4-:R-:W-:-:S06]  /*2580*/  DADD R10, R48, -R10 ;  /* 0x00000000300a7229 */ /* 0x010fcc000000080a */
[C---:B---3--:R-:W-:Y:S02]  /*2590*/  DADD R14, -|R20|.reuse, UR8 ;  /* 0x00000008140e7e29 */ /* 0x048fe40008000300 */
[----:B------:R-:W-:Y:S02]  /*25a0*/  DADD R12, -RZ, |R20| ;  /* 0x00000000ff0c7229 */ /* 0x000fe40000000514 */
[----:B------:R-:W-:Y:S01]  /*25b0*/  DSETP.GT.AND P1, PT, |R20|, UR6, PT ;  /* 0x0000000614007e2a */ /* 0x000fe2000bf24200 */
[----:B------:R-:W-:Y:S01]  /*25c0*/  LDS.64 R20, [R57+0x58] ;  /* 0x0000580039147984 */ /* 0x000fe20000000a00 */
[----:B-----5:R-:W-:Y:S02]  /*25d0*/  DADD R6, R48, -R6 ;  /* 0x0000000030067229 */ /* 0x020fe40000000806 */
[----:B-1----:R-:W-:Y:S02]  /*25e0*/  DADD R8, R46, -R8 ;  /* 0x000000002e087229 */ /* 0x002fe40000000808 */
[----:B--2---:R-:W-:-:S02]  /*25f0*/  DSETP.MIN.AND P2, P3, R50, R4, PT ;  /* 0x000000043200722a */ /* 0x004fc40003b40000 */
[----:B------:R-:W-:Y:S02]  /*2600*/  FSEL R38, R14, R12, P1 ;  /* 0x0000000c0e267208 */ /* 0x000fe40000800000 */
[----:B------:R-:W-:Y:S01]  /*2610*/  FSEL R39, R15, R13, P1 ;  /* 0x0000000d0f277208 */ /* 0x000fe20000800000 */
[C---:B------:R-:W-:Y:S01]  /*2620*/  DSETP.GT.AND P1, PT, |R10|.reuse, UR6, PT ;  /* 0x000000060a007e2a */ /* 0x040fe2000bf24200 */
[----:B------:R-:W0:Y:S01]  /*2630*/  LDS.64 R14, [R57+0x68] ;  /* 0x00006800390e7984 */ /* 0x000e220000000a00 */
[----:B------:R-:W-:Y:S02]  /*2640*/  DADD R12, -|R10|, UR8 ;  /* 0x000000080a0c7e29 */ /* 0x000fe40008000300 */
[----:B------:R-:W-:Y:S02]  /*2650*/  DADD R10, -RZ, |R10| ;  /* 0x00000000ff0a7229 */ /* 0x000fe4000000050a */
[----:B------:R-:W-:-:S08]  /*2660*/  DMUL R38, R38, R38 ;  /* 0x0000002626267228 */ /* 0x000fd00000000000 */
[----:B------:R-:W-:Y:S01]  /*2670*/  FSEL R12, R12, R10, P1 ;  /* 0x0000000a0c0c7208 */ /* 0x000fe20000800000 */
[----:B------:R-:W-:Y:S01]  /*2680*/  DFMA R38, R8, R8, R38 ;  /* 0x000000080826722b */ /* 0x000fe20000000026 */
[----:B------:R-:W-:Y:S01]  /*2690*/  FSEL R13, R13, R11, P1 ;  /* 0x0000000b0d0d7208 */ /* 0x000fe20000800000 */
[C---:B------:R-:W-:Y:S01]  /*26a0*/  DSETP.GT.AND P1, PT, |R6|.reuse, UR6, PT ;  /* 0x0000000606007e2a */ /* 0x040fe2000bf24200 */
[----:B------:R-:W-:Y:S01]  /*26b0*/  IMAD.MOV.U32 R8, RZ, RZ, R51 ;  /* 0x000000ffff087224 */ /* 0x000fe200078e0033 */
[----:B------:R-:W-:Y:S01]  /*26c0*/  DADD R10, -|R6|, UR8 ;  /* 0x00000008060a7e29 */ /* 0x000fe20008000300 */
[----:B------:R-:W-:Y:S01]  /*26d0*/  IMAD.MOV.U32 R9, RZ, RZ, R4 ;  /* 0x000000ffff097224 */ /* 0x000fe200078e0004 */
[----:B------:R-:W-:Y:S02]  /*26e0*/  DADD R6, -RZ, |R6| ;  /* 0x00000000ff067229 */ /* 0x000fe40000000506 */
[----:B------:R-:W-:-:S08]  /*26f0*/  DMUL R12, R12, R12 ;  /* 0x0000000c0c0c7228 */ /* 0x000fd00000000000 */
[----:B------:R-:W-:Y:S01]  /*2700*/  FSEL R7, R11, R7, P1 ;  /* 0x000000070b077208 */ /* 0x000fe20000800000 */
[----:B------:R-:W-:Y:S01]  /*2710*/  IMAD.MOV.U32 R11, RZ, RZ, R5 ;  /* 0x000000ffff0b7224 */ /* 0x000fe200078e0005 */
[----:B------:R-:W-:Y:S01]  /*2720*/  FSEL R6, R10, R6, P1 ;  /* 0x000000060a067208 */ /* 0x000fe20000800000 */
[----:B------:R-:W1:Y:S03]  /*2730*/  LDS.64 R4, [R57+0xa0] ;  /* 0x0000a00039047984 */ /* 0x000e660000000a00 */
[----:B------:R-:W-:Y:S01]  /*2740*/  FSEL R41, R8, R11, P2 ;  /* 0x0000000b08297208 */ /* 0x000fe20001000000 */
[----:B------:R-:W-:Y:S01]  /*2750*/  IMAD.MOV.U32 R8, RZ, RZ, R50 ;  /* 0x000000ffff087224 */ /* 0x000fe200078e0032 */
[----:B------:R-:W-:Y:S01]  /*2760*/  @P3 LOP3.LUT R41, R11, 0x80000, RZ, 0xfc, !PT ;  /* 0x000800000b293812 */ /* 0x000fe200078efcff */
[----:B------:R-:W-:Y:S01]  /*2770*/  DMUL R6, R6, R6 ;  /* 0x0000000606067228 */ /* 0x000fe20000000000 */
[----:B------:R-:W2:Y:S01]  /*2780*/  LDS.64 R10, [R57+0xd0] ;  /* 0x0000d000390a7984 */ /* 0x000ea20000000a00 */
[----:B0-----:R-:W-:Y:S01]  /*2790*/  DADD R14, R46, -R14 ;  /* 0x000000002e0e7229 */ /* 0x001fe2000000080e */
[----:B------:R-:W-:Y:S01]  /*27a0*/  SEL R40, R8, R9, P2 ;  /* 0x0000000908287207 */ /* 0x000fe20001000000 */
[----:B------:R-:W-:Y:S01]  /*27b0*/  DSETP.MIN.AND P1, P2, R50, R20, PT ;  /* 0x000000143200722a */ /* 0x000fe20003a20000 */
[----:B------:R-:W0:Y:S04]  /*27c0*/  LDS.64 R8, [R57+0x90] ;  /* 0x0000900039087984 */ /* 0x000e280000000a00 */
[----:B------:R-:W-:-:S02]  /*27d0*/  DMUL R38, R40, R38 ;  /* 0x0000002628267228 */ /* 0x000fc40000000000 */
[----:B------:R-:W-:Y:S01]  /*27e0*/  DFMA R12, R14, R14, R12 ;  /* 0x0000000e0e0c722b */ /* 0x000fe2000000000c */
[----:B------:R-:W-:Y:S01]  /*27f0*/  IMAD.MOV.U32 R15, RZ, RZ, R21 ;  /* 0x000000ffff0f7224 */ /* 0x000fe200078e0015 */
[----:B------:R-:W-:-:S04]  /*2800*/  MOV R14, R51 ;  /* 0x00000033000e7202 */ /* 0x000fc80000000f00 */
[----:B------:R-:W-:Y:S01]  /*2810*/  DMUL R38, R38, UR4 ;  /* 0x0000000426267c28 */ /* 0x000fe20008000000 */
[----:B------:R-:W-:Y:S01]  /*2820*/  FSEL R41, R14, R15, P1 ;  /* 0x0000000f0e297208 */ /* 0x000fe20000800000 */
[----:B------:R-:W-:Y:S01]  /*2830*/  IMAD.MOV.U32 R14, RZ, RZ, R50 ;  /* 0x000000ffff0e7224 */ /* 0x000fe200078e0032 */
[----:B------:R-:W-:-:S04]  /*2840*/  @P2 LOP3.LUT R41, R15, 0x80000, RZ, 0xfc, !PT ;  /* 0x000800000f292812 */ /* 0x000fc800078efcff */
[----:B------:R-:W-:Y:S01]  /*2850*/  SEL R20, R14, R20, P1 ;  /* 0x000000140e147207 */ /* 0x000fe20000800000 */
[----:B------:R-:W-:Y:S01]  /*2860*/  IMAD.MOV.U32 R21, RZ, RZ, R41 ;  /* 0x000000ffff157224 */ /* 0x000fe200078e0029 */
[----:B------:R-:W3:Y:S05]  /*2870*/  LDS.64 R14, [R57+0xc8] ;  /* 0x0000c800390e7984 */ /* 0x000eea0000000a00 */
[----:B------:R-:W-:Y:S01]  /*2880*/  DMUL R12, R20, R12 ;  /* 0x0000000c140c7228 */ /* 0x000fe20000000000 */
[----:B------:R-:W4:Y:S01]  /*2890*/  LDS.64 R20, [R57+0xd8] ;  /* 0x0000d80039147984 */ /* 0x000f220000000a00 */
[----:B-1----:R-:W-:-:S06]  /*28a0*/  DADD R4, R46, -R4 ;  /* 0x000000002e047229 */ /* 0x002fcc0000000804 */
[----:B------:R-:W-:Y:S02]  /*28b0*/  DMUL R12, R12, UR4 ;  /* 0x000000040c0c7c28 */ /* 0x000fe40008000000 */
[----:B--2---:R-:W-:Y:S02]  /*28c0*/  DADD R10, R48, -R10 ;  /* 0x00000000300a7229 */ /* 0x004fe4000000080a */
[----:B------:R-:W-:Y:S02]  /*28d0*/  DFMA R6, R4, R4, R6 ;  /* 0x000000040406722b */ /* 0x000fe40000000006 */
[----:B0-----:R-:W-:Y:S01]  /*28e0*/  DSETP.MIN.AND P2, P3, R50, R8, PT ;  /* 0x000000083200722a */ /* 0x001fe20003b40000 */
[----:B------:R-:W-:Y:S02]  /*28f0*/  IMAD.MOV.U32 R4, RZ, RZ, R51 ;  /* 0x000000ffff047224 */ /* 0x000fe400078e0033 */
[----:B------:R-:W-:Y:S01]  /*2900*/  IMAD.MOV.U32 R41, RZ, RZ, R8 ;  /* 0x000000ffff297224 */ /* 0x000fe200078e0008 */
[----:B------:R-:W-:-:S02]  /*2910*/  DSETP.GT.AND P1, PT, |R10|, UR6, PT ;  /* 0x000000060a007e2a */ /* 0x000fc4000bf24200 */
[----:B------:R-:W-:Y:S01]  /*2920*/  FSEL R5, R4, R9, P2 ;  /* 0x0000000904057208 */ /* 0x000fe20001000000 */
[----:B------:R-:W-:-:S05]  /*2930*/  IMAD.MOV.U32 R4, RZ, RZ, R50 ;  /* 0x000000ffff047224 */ /* 0x000fca00078e0032 */
[----:B------:R-:W-:Y:S02]  /*2940*/  SEL R4, R4, R41, P2 ;  /* 0x0000002904047207 */ /* 0x000fe40001000000 */
[----:B------:R-:W-:Y:S01]  /*2950*/  @P3 LOP3.LUT R5, R9, 0x80000, RZ, 0xfc, !PT ;  /* 0x0008000009053812 */ /* 0x000fe200078efcff */
[----:B------:R-:W-:Y:S02]  /*2960*/  DADD R8, -|R10|, UR8 ;  /* 0x000000080a087e29 */ /* 0x000fe40008000300 */
[----:B------:R-:W-:Y:S02]  /*2970*/  DADD R10, -RZ, |R10| ;  /* 0x00000000ff0a7229 */ /* 0x000fe4000000050a */
[----:B------:R-:W-:Y:S02]  /*2980*/  DSETP.GEU.AND P3, PT, R38, R52, PT ;  /* 0x000000342600722a */ /* 0x000fe40003f6e000 */
[----:B------:R-:W-:Y:S01]  /*2990*/  DMUL R6, R4, R6 ;  /* 0x0000000604067228 */ /* 0x000fe20000000000 */
[----:B---3--:R-:W-:Y:S01]  /*29a0*/  IMAD.MOV.U32 R41, RZ, RZ, R14 ;  /* 0x000000ffff297224 */ /* 0x008fe200078e000e */
[----:B------:R-:W-:-:S02]  /*29b0*/  DSETP.MIN.AND P2, P5, R50, R14, PT ;  /* 0x0000000e3200722a */ /* 0x000fc40003d40000 */
[----:B------:R-:W-:Y:S02]  /*29c0*/  SEL R58, R3, R58, !P3 ;  /* 0x0000003a033a7207 */ /* 0x000fe40005800000 */
[----:B------:R-:W-:Y:S01]  /*29d0*/  FSEL R4, R8, R10, P1 ;  /* 0x0000000a08047208 */ /* 0x000fe20000800000 */
[----:B----4-:R-:W-:Y:S01]  /*29e0*/  DADD R20, R46, -R20 ;  /* 0x000000002e147229 */ /* 0x010fe20000000814 */
[----:B------:R-:W-:Y:S01]  /*29f0*/  FSEL R5, R9, R11, P1 ;  /* 0x0000000b09057208 */ /* 0x000fe20000800000 */
[----:B------:R-:W-:Y:S01]  /*2a00*/  DMUL R6, R6, UR4 ;  /* 0x0000000406067c28 */ /* 0x000fe20008000000 */
[----:B------:R-:W-:Y:S02]  /*2a10*/  MOV R10, R51 ;  /* 0x00000033000a7202 */ /* 0x000fe40000000f00 */
[----:B------:R-:W-:Y:S02]  /*2a20*/  FSEL R8, R38, R52, !P3 ;  /* 0x0000003426087208 */ /* 0x000fe40005800000 */
[----:B------:R-:W-:Y:S01]  /*2a30*/  DMUL R4, R4, R4 ;  /* 0x0000000404047228 */ /* 0x000fe20000000000 */
[----:B------:R-:W-:-:S02]  /*2a40*/  FSEL R9, R39, R53, !P3 ;  /* 0x0000003527097208 */ /* 0x000fc40005800000 */
[----:B------:R-:W-:Y:S01]  /*2a50*/  FSEL R11, R10, R15, P2 ;  /* 0x0000000f0a0b7208 */ /* 0x000fe20001000000 */
[----:B------:R-:W-:Y:S01]  /*2a60*/  IMAD.MOV.U32 R10, RZ, RZ, R50 ;  /* 0x000000ffff0a7224 */ /* 0x000fe200078e0032 */
[----:B------:R-:W-:Y:S02]  /*2a70*/  @P5 LOP3.LUT R11, R15, 0x80000, RZ, 0xfc, !PT ;  /* 0x000800000f0b5812 */ /* 0x000fe400078efcff */
[----:B------:R-:W-:Y:S02]  /*2a80*/  DSETP.GEU.AND P4, PT, R12, R8, PT ;  /* 0x000000080c00722a */ /* 0x000fe40003f8e000 */
[----:B------:R-:W-:Y:S01]  /*2a90*/  DFMA R4, R20, R20, R4 ;  /* 0x000000141404722b */ /* 0x000fe20000000004 */
[----:B------:R-:W-:-:S03]  /*2aa0*/  SEL R10, R10, R41, P2 ;  /* 0x000000290a0a7207 */ /* 0x000fc60001000000 */
[----:B------:R-:W-:Y:S01]  /*2ab0*/  FSEL R8, R12, R8, !P4 ;  /* 0x000000080c087208 */ /* 0x000fe20006000000 */
[----:B------:R-:W-:Y:S01]  /*2ac0*/  DSETP.LT.OR P3, PT, R38, R52, !P4 ;  /* 0x000000342600722a */ /* 0x000fe20006761400 */
[----:B------:R-:W-:Y:S02]  /*2ad0*/  FSEL R9, R13, R9, !P4 ;  /* 0x000000090d097208 */ /* 0x000fe40006000000 */
[----:B------:R-:W-:-:S03]  /*2ae0*/  DMUL R4, R10, R4 ;  /* 0x000000040a047228 */ /* 0x000fc60000000000 */
[----:B------:R-:W-:Y:S01]  /*2af0*/  SEL R54, R19, R54, P3 ;  /* 0x0000003613367207 */ /* 0x000fe20001800000 */
[----:B------:R-:W-:Y:S01]  /*2b00*/  DSETP.GEU.AND P1, PT, R6, R8, PT ;  /* 0x000000080600722a */ /* 0x000fe20003f2e000 */
[----:B------:R-:W-:Y:S01]  /*2b10*/  ISETP.NE.AND P3, PT, R56, R55, PT ;  /* 0x000000373800720c */ /* 0x000fe20003f65270 */
[----:B------:R-:W-:Y:S02]  /*2b20*/  @!P4 VIADD R58, R3, 0x1 ;  /* 0x00000001033ac836 */ /* 0x000fe40000000000 */
[----:B------:R-:W-:Y:S02]  /*2b30*/  DMUL R4, R4, UR4 ;  /* 0x0000000404047c28 */ /* 0x000fe40008000000 */
[----:B------:R-:W-:Y:S02]  /*2b40*/  FSEL R6, R6, R8, !P1 ;  /* 0x0000000806067208 */ /* 0x000fe40004800000 */
[----:B------:R-:W-:-:S06]  /*2b50*/  FSEL R7, R7, R9, !P1 ;  /* 0x0000000907077208 */ /* 0x000fcc0004800000 */
[----:B------:R-:W-:Y:S01]  /*2b60*/  DSETP.GEU.AND P2, PT, R4, R6, PT ;  /* 0x000000060400722a */ /* 0x000fe20003f4e000 */
[----:B------:R-:W-:-:S05]  /*2b70*/  @!P1 VIADD R58, R3, 0x2 ;  /* 0x00000002033a9836 */ /* 0x000fca0000000000 */
[----:B------:R-:W-:Y:S02]  /*2b80*/  SEL R54, R19, R54, !P2 ;  /* 0x0000003613367207 */ /* 0x000fe40005000000 */
[----:B------:R-:W-:Y:S02]  /*2b90*/  FSEL R52, R4, R6, !P2 ;  /* 0x0000000604347208 */ /* 0x000fe40005000000 */
[----:B------:R-:W-:Y:S02]  /*2ba0*/  FSEL R53, R5, R7, !P2 ;  /* 0x0000000705357208 */ /* 0x000fe40005000000 */
[----:B------:R-:W-:Y:S02]  /*2bb0*/  SEL R54, R19, R54, !P1 ;  /* 0x0000003613367207 */ /* 0x000fe40004800000 */
[C---:B------:R-:W-:Y:S02]  /*2bc0*/  @!P2 VIADD R58, R3.reuse, 0x3 ;  /* 0x00000003033aa836 */ /* 0x040fe40000000000 */
[----:B------:R-:W-:Y:S01]  /*2bd0*/  VIADD R3, R3, 0x4 ;  /* 0x0000000403037836 */ /* 0x000fe20000000000 */
[----:B------:R-:W-:Y:S06]  /*2be0*/  @P3 BRA `(.L_x_27) ;  /* 0xfffffff8002c3947 */ /* 0x000fec000383ffff */
.L_x_26:
[----:B------:R-:W-:Y:S05]  /*2bf0*/  BSYNC.RECONVERGENT B1 ;  /* 0x0000000000017941 */ /* 0x000fea0003800200 */
.L_x_25:
[----:B------:R-:W-:Y:S05]  /*2c00*/  @!P0 BRA `(.L_x_24) ;  /* 0x0000000400a08947 */ /* 0x000fea0003800000 */
[----:B------:R-:W-:Y:S01]  /*2c10*/  IMAD.MOV R4, RZ, RZ, -R27 ;  /* 0x000000ffff047224 */ /* 0x000fe200078e0a1b */
[----:B------:R-:W-:Y:S04]  /*2c20*/  BSSY.RECONVERGENT B1, `(.L_x_28) ;  /* 0x0000045000017945 */ /* 0x000fe80003800200 */
[----:B------:R-:W-:-:S04]  /*2c30*/  PRMT R4, R4, 0x7710, RZ ;  /* 0x0000771004047816 */ /* 0x000fc800000000ff */
[----:B------:R-:W-:-:S04]  /*2c40*/  IADD3 R4, PT, PT, R25, R4, RZ ;  /* 0x0000000419047210 */ /* 0x000fc80007ffe0ff */
[C---:B------:R-:W-:Y:S02]  /*2c50*/  LOP3.LUT R5, R4.reuse, 0x3, RZ, 0xc0, !PT ;  /* 0x0000000304057812 */ /* 0x040fe400078ec0ff */
[----:B------:R-:W-:Y:S02]  /*2c60*/  LOP3.LUT R4, R4, 0x1, RZ, 0xc0, !PT ;  /* 0x0000000104047812 */ /* 0x000fe400078ec0ff */
[----:B------:R-:W-:Y:S02]  /*2c70*/  ISETP.NE.AND P1, PT, R5, 0x1, PT ;  /* 0x000000010500780c */ /* 0x000fe40003f25270 */
[----:B------:R-:W-:-:S11]  /*2c80*/  ISETP.NE.U32.AND P0, PT, R4, 0x1, PT ;  /* 0x000000010400780c */ /* 0x000fd60003f05070 */
[----:B------:R-:W-:Y:S05]  /*2c90*/  @!P1 BRA `(.L_x_29) ;  /* 0x0000000000f49947 */ /* 0x000fea0003800000 */
[----:B------:R-:W-:Y:S01]  /*2ca0*/  IMAD R40, R3, 0x38, R0 ;  /* 0x0000003803287824 */ /* 0x000fe200078e0200 */
[----:B------:R-:W-:Y:S01]  /*2cb0*/  UMOV UR6, 0x54442d18 ;  /* 0x54442d1800067882 */ /* 0x000fe20000000000 */
[----:B------:R-:W-:Y:S01]  /*2cc0*/  UMOV UR7, 0x401921fb ;  /* 0x401921fb00077882 */ /* 0x000fe20000000000 */
[----:B------:R-:W-:Y:S01]  /*2cd0*/  UMOV UR4, 0x54442d18 ;  /* 0x54442d1800047882 */ /* 0x000fe20000000000 */
[----:B------:R-:W-:Y:S01]  /*2ce0*/  UMOV UR5, 0x400921fb ;  /* 0x400921fb00057882 */ /* 0x000fe20000000000 */
[----:B---3--:R-:W0:Y:S04]  /*2cf0*/  LDS.64 R14, [R40+0x28] ;  /* 0x00002800280e7984 */ /* 0x008e280000000a00 */
[----:B------:R-:W3:Y:S04]  /*2d00*/  LDS.64 R10, [R40+0x60] ;  /* 0x00006000280a7984 */ /* 0x000ee80000000a00 */
[----:B------:R-:W4:Y:S04]  /*2d10*/  LDS.64 R38, [R40+0x20] ;  /* 0x0000200028267984 */ /* 0x000f280000000a00 */
[----:B------:R-:W5:Y:S04]  /*2d20*/  LDS.64 R20, [R40+0x30] ;  /* 0x0000300028147984 */ /* 0x000f680000000a00 */
[----:B------:R-:W-:Y:S04]  /*2d30*/  LDS.64 R12, [R40+0x58] ;  /* 0x00005800280c7984 */ /* 0x000fe80000000a00 */
[----:B------:R-:W1:Y:S01]  /*2d40*/  LDS.64 R6, [R40+0x68] ;  /* 0x0000680028067984 */ /* 0x000e620000000a00 */
[----:B0-----:R-:W-:-:S02]  /*2d50*/  DADD R14, R48, -R14 ;  /* 0x00000000300e7229 */ /* 0x001fc4000000080e */
[----:B---3--:R-:W-:-:S06]  /*2d60*/  DADD R10, R48, -R10 ;  /* 0x00000000300a7229 */ /* 0x008fcc000000080a */
[C---:B------:R-:W-:Y:S02]  /*2d70*/  DADD R8, -|R14|.reuse, UR6 ;  /* 0x000000060e087e29 */ /* 0x040fe40008000300 */
[----:B------:R-:W-:Y:S02]  /*2d80*/  DADD R4, -RZ, |R14| ;  /* 0x00000000ff047229 */ /* 0x000fe4000000050e */
[----:B------:R-:W-:Y:S02]  /*2d90*/  DSETP.GT.AND P1, PT, |R14|, UR4, PT ;  /* 0x000000040e007e2a */ /* 0x000fe4000bf24200 */
[----:B----4-:R-:W-:Y:S02]  /*2da0*/  DSETP.MIN.AND P2, P3, R50, R38, PT ;  /* 0x000000263200722a */ /* 0x010fe40003b40000 */
[----:B-----5:R-:W-:-:S04]  /*2db0*/  DADD R20, R46, -R20 ;  /* 0x000000002e147229 */ /* 0x020fc80000000814 */
[----:B------:R-:W-:Y:S01]  /*2dc0*/  FSEL R14, R8, R4, P1 ;  /* 0x00000004080e7208 */ /* 0x000fe20000800000 */
[----:B-1----:R-:W-:Y:S01]  /*2dd0*/  DADD R6, R46, -R6 ;  /* 0x000000002e067229 */ /* 0x002fe20000000806 */
[----:B------:R-:W-:Y:S01]  /*2de0*/  FSEL R15, R9, R5, P1 ;  /* 0x00000005090f7208 */ /* 0x000fe20000800000 */
[C---:B------:R-:W-:Y:S02]  /*2df0*/  DADD R8, -|R10|.reuse, UR6 ;  /* 0x000000060a087e29 */ /* 0x040fe40008000300 */
[----:B------:R-:W-:Y:S02]  /*2e00*/  DADD R4, -RZ, |R10| ;  /* 0x00000000ff047229 */ /* 0x000fe4000000050a */
[----:B------:R-:W-:Y:S01]  /*2e10*/  DSETP.GT.AND P1, PT, |R10|, UR4, PT ;  /* 0x000000040a007e2a */ /* 0x000fe2000bf24200 */
[----:B------:R-:W-:Y:S01]  /*2e20*/  UMOV UR4, 0x8e38e38e ;  /* 0x8e38e38e00047882 */ /* 0x000fe20000000000 */
[----:B------:R-:W-:Y:S01]  /*2e30*/  DMUL R14, R14, R14 ;  /* 0x0000000e0e0e7228 */ /* 0x000fe20000000000 */
[----:B------:R-:W-:Y:S01]  /*2e40*/  IMAD.MOV.U32 R10, RZ, RZ, R51 ;  /* 0x000000ffff0a7224 */ /* 0x000fe200078e0033 */
[----:B------:R-:W-:Y:S01]  /*2e50*/  UMOV UR5, 0x400638e3 ;  /* 0x400638e300057882 */ /* 0x000fe20000000000 */
[----:B------:R-:W-:-:S03]  /*2e60*/  IMAD.MOV.U32 R11, RZ, RZ, R38 ;  /* 0x000000ffff0b7224 */ /* 0x000fc600078e0026 */
[----:B------:R-:W-:Y:S01]  /*2e70*/  FSEL R4, R8, R4, P1 ;  /* 0x0000000408047208 */ /* 0x000fe20000800000 */
[----:B------:R-:W-:Y:S01]  /*2e80*/  IMAD.MOV.U32 R8, RZ, RZ, R50 ;  /* 0x000000ffff087224 */ /* 0x000fe200078e0032 */
[----:B------:R-:W-:Y:S01]  /*2e90*/  DFMA R14, R20, R20, R14 ;  /* 0x00000014140e722b */ /* 0x000fe2000000000e */
[----:B------:R-:W-:Y:S02]  /*2ea0*/  FSEL R5, R9, R5, P1 ;  /* 0x0000000509057208 */ /* 0x000fe40000800000 */
[----:B------:R-:W-:Y:S02]  /*2eb0*/  FSEL R21, R10, R39, P2 ;  /* 0x000000270a157208 */ /* 0x000fe40001000000 */
[----:B------:R-:W-:Y:S02]  /*2ec0*/  @P3 LOP3.LUT R21, R39, 0x80000, RZ, 0xfc, !PT ;  /* 0x0008000027153812 */ /* 0x000fe400078efcff */
[----:B------:R-:W-:Y:S01]  /*2ed0*/  SEL R8, R8, R11, P2 ;  /* 0x0000000b08087207 */ /* 0x000fe20001000000 */
[----:B------:R-:W-:Y:S01]  /*2ee0*/  DSETP.MIN.AND P1, P2, R50, R12, PT ;  /* 0x0000000c3200722a */ /* 0x000fe20003a20000 */
[----:B------:R-:W-:Y:S01]  /*2ef0*/  IMAD.MOV.U32 R11, RZ, RZ, R12 ;  /* 0x000000ffff0b7224 */ /* 0x000fe200078e000c */
[----:B------:R-:W-:Y:S01]  /*2f00*/  DMUL R4, R4, R4 ;  /* 0x0000000404047228 */ /* 0x000fe20000000000 */
[----:B------:R-:W-:-:S06]  /*2f10*/  IMAD.MOV.U32 R9, RZ, RZ, R21 ;  /* 0x000000ffff097224 */ /* 0x000fcc00078e0015 */
[----:B------:R-:W-:Y:S01]  /*2f20*/  DMUL R14, R8, R14 ;  /* 0x0000000e080e7228 */ /* 0x000fe20000000000 */
[----:B------:R-:W-:Y:S01]  /*2f30*/  IMAD.MOV.U32 R9, RZ, RZ, R51 ;  /* 0x000000ffff097224 */ /* 0x000fe200078e0033 */
[----:B------:R-:W-:Y:S01]  /*2f40*/  DFMA R4, R6, R6, R4 ;  /* 0x000000060604722b */ /* 0x000fe20000000004 */
[----:B------:R-:W-:-:S03]  /*2f50*/  IMAD.MOV.U32 R8, RZ, RZ, R50 ;  /* 0x000000ffff087224 */ /* 0x000fc600078e0032 */
[----:B------:R-:W-:Y:S02]  /*2f60*/  FSEL R9, R9, R13, P1 ;  /* 0x0000000d09097208 */ /* 0x000fe40000800000 */
[----:B------:R-:W-:Y:S01]  /*2f70*/  DMUL R14, R14, UR4 ;  /* 0x000000040e0e7c28 */ /* 0x000fe20008000000 */
[----:B------:R-:W-:Y:S02]  /*2f80*/  SEL R8, R8, R11, P1 ;  /* 0x0000000b08087207 */ /* 0x000fe40000800000 */
[----:B------:R-:W-:-:S05]  /*2f90*/  @P2 LOP3.LUT R9, R13, 0x80000, RZ, 0xfc, !PT ;  /* 0x000800000d092812 */ /* 0x000fca00078efcff */
[----:B--2---:R-:W-:Y:S02]  /*2fa0*/  DSETP.GEU.AND P1, PT, R14, R52, PT ;  /* 0x000000340e00722a */ /* 0x004fe40003f2e000 */
[----:B------:R-:W-:-:S04]  /*2fb0*/  DMUL R4, R8, R4 ;  /* 0x0000000408047228 */ /* 0x000fc80000000000 */
[----:B------:R-:W-:Y:S02]  /*2fc0*/  FSEL R6, R14, R52, !P1 ;  /* 0x000000340e067208 */ /* 0x000fe40004800000 */
[----:B------:R-:W-:Y:S02]  /*2fd0*/  FSEL R7, R15, R53, !P1 ;  /* 0x000000350f077208 */ /* 0x000fe40004800000 */
[----:B------:R-:W-:Y:S01]  /*2fe0*/  DMUL R4, R4, UR4 ;  /* 0x0000000404047c28 */ /* 0x000fe20008000000 */
[----:B------:R-:W-:-:S07]  /*2ff0*/  SEL R58, R3, R58, !P1 ;  /* 0x0000003a033a7207 */ /* 0x000fce0004800000 */
[----:B------:R-:W-:-:S06]  /*3000*/  DSETP.GEU.AND P2, PT, R4, R6, PT ;  /* 0x000000060400722a */ /* 0x000fcc0003f4e000 */
[----:B------:R-:W-:Y:S02]  /*3010*/  SEL R54, R19, R54, !P2 ;  /* 0x0000003613367207 */ /* 0x000fe40005000000 */
[----:B------:R-:W-:Y:S02]  /*3020*/  FSEL R52, R4, R6, !P2 ;  /* 0x0000000604347208 */ /* 0x000fe40005000000 */
[----:B------:R-:W-:Y:S02]  /*3030*/  FSEL R53, R5, R7, !P2 ;  /* 0x0000000705357208 */ /* 0x000fe40005000000 */
[----:B------:R-:W-:Y:S02]  /*3040*/  SEL R54, R19, R54, !P1 ;  /* 0x0000003613367207 */ /* 0x000fe40004800000 */
[C---:B------:R-:W-:Y:S01]  /*3050*/  @!P2 IADD3 R58, PT, PT, R3.reuse, 0x1, RZ ;  /* 0x00000001033aa810 */ /* 0x040fe20007ffe0ff */
[----:B------:R-:W-:-:S07]  /*3060*/  VIADD R3, R3, 0x2 ;  /* 0x0000000203037836 */ /* 0x000fce0000000000 */
.L_x_29:
[----:B------:R-:W-:Y:S05]  /*3070*/  BSYNC.RECONVERGENT B1 ;  /* 0x0000000000017941 */ /* 0x000fea0003800200 */
.L_x_28:
[----:B------:R-:W-:Y:S05]  /*3080*/  @P0 BRA `(.L_x_24) ;  /* 0x0000000000800947 */ /* 0x000fea0003800000 */
[----:B------:R-:W-:Y:S01]  /*3090*/  IMAD R0, R3, 0x38, R0 ;  /* 0x0000003803007824 */ /* 0x000fe200078e0200 */
[----:B------:R-:W-:Y:S01]  /*30a0*/  UMOV UR4, 0x54442d18 ;  /* 0x54442d1800047882 */ /* 0x000fe20000000000 */
[----:B------:R-:W-:-:S03]  /*30b0*/  UMOV UR5, 0x401921fb ;  /* 0x401921fb00057882 */ /* 0x000fc60000000000 */
[----:B------:R-:W0:Y:S04]  /*30c0*/  LDS.64 R8, [R0+0x28] ;  /* 0x0000280000087984 */ /* 0x000e280000000a00 */
[----:B------:R-:W-:Y:S04]  /*30d0*/  LDS.64 R6, [R0+0x20] ;  /* 0x0000200000067984 */ /* 0x000fe80000000a00 */
[----:B------:R4:W5:Y:S02]  /*30e0*/  LDS.64 R4, [R0+0x30] ;  /* 0x0000300000047984 */ /* 0x0009640000000a00 */
[----:B----4-:R-:W-:Y:S01]  /*30f0*/  IMAD.MOV.U32 R0, RZ, RZ, R50 ;  /* 0x000000ffff007224 */ /* 0x010fe200078e0032 */
[----:B0-----:R-:W-:-:S08]  /*3100*/  DADD R48, R48, -R8 ;  /* 0x0000000030307229 */ /* 0x001fd00000000808 */
[C---:B------:R-:W-:Y:S01]  /*3110*/  DADD R10, -|R48|.reuse, UR4 ;  /* 0x00000004300a7e29 */ /* 0x040fe20008000300 */
[----:B------:R-:W-:Y:S01]  /*3120*/  UMOV UR5, 0x400921fb ;  /* 0x400921fb00057882 */ /* 0x000fe20000000000 */
[----:B------:R-:W-:Y:S02]  /*3130*/  DADD R8, -RZ, |R48| ;  /* 0x00000000ff087229 */ /* 0x000fe40000000530 */
[----:B------:R-:W-:Y:S01]  /*3140*/  DSETP.GT.AND P0, PT, |R48|, UR4, PT ;  /* 0x0000000430007e2a */ /* 0x000fe2000bf04200 */
[----:B------:R-:W-:Y:S01]  /*3150*/  UMOV UR4, 0x8e38e38e ;  /* 0x8e38e38e00047882 */ /* 0x000fe20000000000 */
[----:B-----5:R-:W-:Y:S01]  /*3160*/  DADD R4, R46, -R4 ;  /* 0x000000002e047229 */ /* 0x020fe20000000804 */
[----:B------:R-:W-:-:S05]  /*3170*/  UMOV UR5, 0x400638e3 ;  /* 0x400638e300057882 */ /* 0x000fca0000000000 */
[----:B------:R-:W-:Y:S01]  /*3180*/  FSEL R8, R10, R8, P0 ;  /* 0x000000080a087208 */ /* 0x000fe20000000000 */
[----:B------:R-:W-:Y:S01]  /*3190*/  IMAD.MOV.U32 R10, RZ, RZ, R7 ;  /* 0x000000ffff0a7224 */ /* 0x000fe200078e0007 */
[----:B------:R-:W-:Y:S01]  /*31a0*/  FSEL R9, R11, R9, P0 ;  /* 0x000000090b097208 */ /* 0x000fe20000000000 */
[----:B------:R-:W-:-:S05]  /*31b0*/  DSETP.MIN.AND P0, P1, R50, R6, PT ;  /* 0x000000063200722a */ /* 0x000fca0003900000 */
[----:B------:R-:W-:Y:S01]  /*31c0*/  DMUL R8, R8, R8 ;  /* 0x0000000808087228 */ /* 0x000fe20000000000 */
[----:B------:R-:W-:-:S07]  /*31d0*/  FSEL R51, R51, R10, P0 ;  /* 0x0000000a33337208 */ /* 0x000fce0000000000 */
[----:B------:R-:W-:Y:S01]  /*31e0*/  DFMA R8, R4, R4, R8 ;  /* 0x000000040408722b */ /* 0x000fe20000000008 */
[----:B------:R-:W-:Y:S02]  /*31f0*/  @P1 LOP3.LUT R51, R10, 0x80000, RZ, 0xfc, !PT ;  /* 0x000800000a331812 */ /* 0x000fe400078efcff */
[----:B------:R-:W-:-:S03]  /*3200*/  SEL R4, R0, R6, P0 ;  /* 0x0000000600047207 */ /* 0x000fc60000000000 */
[----:B------:R-:W-:-:S06]  /*3210*/  IMAD.MOV.U32 R5, RZ, RZ, R51 ;  /* 0x000000ffff057224 */ /* 0x000fcc00078e0033 */
[----:B------:R-:W-:-:S08]  /*3220*/  DMUL R4, R4, R8 ;  /* 0x0000000804047228 */ /* 0x000fd00000000000 */
[----:B------:R-:W-:-:S08]  /*3230*/  DMUL R4, R4, UR4 ;  /* 0x0000000404047c28 */ /* 0x000fd00008000000 */
[----:B--2---:R-:W-:-:S06]  /*3240*/  DSETP.GEU.AND P0, PT, R4, R52, PT ;  /* 0x000000340400722a */ /* 0x004fcc0003f0e000 */
[----:B------:R-:W-:Y:S02]  /*3250*/  FSEL R52, R4, R52, !P0 ;  /* 0x0000003404347208 */ /* 0x000fe40004000000 */
[----:B------:R-:W-:Y:S02]  /*3260*/  FSEL R53, R5, R53, !P0 ;  /* 0x0000003505357208 */ /* 0x000fe40004000000 */
[----:B------:R-:W-:Y:S02]  /*3270*/  SEL R58, R3, R58, !P0 ;  /* 0x0000003a033a7207 */ /* 0x000fe40004000000 */
[----:B-1----:R-:W-:-:S07]  /*3280*/  SEL R54, R19, R54, !P0 ;  /* 0x0000003613367207 */ /* 0x002fce0004000000 */
.L_x_24:
[----:B------:R-:W-:Y:S05]  /*3290*/  BSYNC.RECONVERGENT B0 ;  /* 0x0000000000007941 */ /* 0x000fea0003800200 */
.L_x_23:
[----:B------:R-:W-:Y:S01]  /*32a0*/  ISETP.GE.U32.AND P0, PT, R18, 0x2, PT ;  /* 0x000000021200780c */ /* 0x000fe20003f06070 */
[----:B--2---:R2:W-:Y:S04]  /*32b0*/  STS.64 [R35], R52 ;  /* 0x0000003423007388 */ /* 0x0045e80000000a00 */
[----:B-1----:R2:W-:Y:S04]  /*32c0*/  STS [R36], R54 ;  /* 0x0000003624007388 */ /* 0x0025e80000000800 */
[----:B------:R2:W-:Y:S01]  /*32d0*/  STS [R37], R58 ;  /* 0x0000003a25007388 */ /* 0x0005e20000000800 */
[----:B------:R-:W-:Y:S06]  /*32e0*/  BAR.SYNC.DEFER_BLOCKING 0x0 ;  /* 0x0000000000007b1d */ /* 0x000fec0000010000 */
[----:B------:R-:W-:Y:S05]  /*32f0*/  @!P0 BRA `(.L_x_30) ;  /* 0x0000000000608947 */ /* 0x000fea0003800000 */
[----:B------:R-:W-:-:S05]  /*3300*/  UMOV UR4, 0x1 ;  /* 0x0000000100047882 */ /* 0x000fca0000000000 */
.L_x_33:
[----:B------:R-:W-:Y:S01]  /*3310*/  IMAD.U32 R8, RZ, RZ, UR4 ;  /* 0x00000004ff087e24 */ /* 0x000fe2000f8e00ff */
[----:B------:R-:W-:Y:S01]  /*3320*/  USHF.L.U32 UR4, UR4, 0x1, URZ ;  /* 0x0000000104047899 */ /* 0x000fe200080006ff */
[----:B------:R-:W-:Y:S02]  /*3330*/  BSSY.RECONVERGENT B0, `(.L_x_31) ;  /* 0x0000011000007945 */ /* 0x000fe40003800200 */
[----:B-1----:R-:W-:Y:S01]  /*3340*/  IMAD.IADD R3, R17, 0x1, R8 ;  /* 0x0000000111037824 */ /* 0x002fe200078e0208 */
[----:B------:R-:W-:-:S06]  /*3350*/  UIADD3 UR5, UPT, UPT, UR4, -0x1, URZ ;  /* 0xffffffff04057890 */ /* 0x000fcc000fffe0ff */
[----:B------:R-:W-:-:S04]  /*3360*/  LOP3.LUT P0, RZ, R17, UR5, RZ, 0xc0, !PT ;  /* 0x0000000511ff7c12 */ /* 0x000fc8000f80c0ff */
[----:B------:R-:W-:-:S13]  /*3370*/  ISETP.GE.U32.OR P0, PT, R3, R22, P0 ;  /* 0x000000160300720c */ /* 0x000fda0000706470 */
[----:B------:R-:W-:Y:S05]  /*3380*/  @P0 BRA `(.L_x_32) ;  /* 0x00000000002c0947 */ /* 0x000fea0003800000 */
[----:B------:R-:W-:Y:S01]  /*3390*/  IMAD R6, R8, 0x8, R42 ;  /* 0x0000000808067824 */ /* 0x000fe200078e022a */
[----:B------:R-:W-:Y:S05]  /*33a0*/  LDS.64 R4, [R42] ;  /* 0x000000002a047984 */ /* 0x000fea0000000a00 */
[----:B------:R-:W1:Y:S02]  /*33b0*/  LDS.64 R6, [R6] ;  /* 0x0000000006067984 */ /* 0x000e640000000a00 */
[----:B-1----:R-:W-:-:S14]  /*33c0*/  DSETP.GT.AND P0, PT, R4, R6, PT ;  /* 0x000000060400722a */ /* 0x002fdc0003f04000 */
[C---:B0-----:R-:W-:Y:S01]  /*33d0*/  @P0 LEA R0, R8.reuse, R43, 0x2 ;  /* 0x0000002b08000211 */ /* 0x041fe200078e10ff */
[----:B------:R-:W-:Y:S01]  /*33e0*/  @P0 STS.64 [R42], R6 ;  /* 0x000000062a000388 */ /* 0x000fe20000000a00 */
[----:B------:R-:W-:-:S04]  /*33f0*/  @P0 IMAD R3, R8, 0x4, R44 ;  /* 0x0000000408030824 */ /* 0x000fc800078e022c */
[----:B------:R-:W0:Y:S04]  /*3400*/  @P0 LDS R0, [R0] ;  /* 0x0000000000000984 */ /* 0x000e280000000800 */
[----:B0-----:R-:W-:Y:S04]  /*3410*/  @P0 STS [R43], R0 ;  /* 0x000000002b000388 */ /* 0x001fe80000000800 */
[----:B------:R-:W0:Y:S04]  /*3420*/  @P0 LDS R3, [R3] ;  /* 0x0000000003030984 */ /* 0x000e280000000800 */
[----:B0-----:R1:W-:Y:S02]  /*3430*/  @P0 STS [R44], R3 ;  /* 0x000000032c000388 */ /* 0x0013e40000000800 */
.L_x_32:
[----:B------:R-:W-:Y:S05]  /*3440*/  BSYNC.RECONVERGENT B0 ;  /* 0x0000000000007941 */ /* 0x000fea0003800200 */
.L_x_31:
[----:B------:R-:W-:Y:S01]  /*3450*/  BAR.SYNC.DEFER_BLOCKING 0x0 ;  /* 0x0000000000007b1d */ /* 0x000fe20000010000 */
[----:B------:R-:W-:-:S13]  /*3460*/  ISETP.LE.U32.AND P0, PT, R18, UR4, PT ;  /* 0x0000000412007c0c */ /* 0x000fda000bf03070 */
[----:B------:R-:W-:Y:S05]  /*3470*/  @!P0 BRA `(.L_x_33) ;  /* 0xfffffffc00a48947 */ /* 0x000fea000383ffff */
.L_x_30:
[----:B------:R-:W-:Y:S01]  /*3480*/  BAR.SYNC.DEFER_BLOCKING 0x0 ;  /* 0x0000000000007b1d */ /* 0x000fe20000010000 */
[----:B------:R-:W-:-:S13]  /*3490*/  ISETP.NE.AND P0, PT, R19, RZ, PT ;  /* 0x000000ff1300720c */ /* 0x000fda0003f05270 */
[----:B------:R-:W-:Y:S05]  /*34a0*/  @P0 BRA `(.L_x_34) ;  /* 0x00000028002c0947 */ /* 0x000fea0003800000 */
[----:B------:R-:W4:Y:S01]  /*34b0*/  S2R R48, SR_CgaCtaId ;  /* 0x0000000000307919 */ /* 0x000f220000008800 */
[----:B-1----:R-:W-:Y:S02]  /*34c0*/  MOV R3, 0x400 ;  /* 0x0000040000037802 */ /* 0x002fe40000000f00 */
[----:B------:R-:W-:Y:S02]  /*34d0*/  ISETP.GE.U32.AND P0, PT, R24, 0x2, PT ;  /* 0x000000021800780c */ /* 0x000fe40003f06070 */
[----:B----4-:R-:W-:-:S05]  /*34e0*/  LEA R6, R48, R3, 0x18 ;  /* 0x0000000330067211 */ /* 0x010fca00078ec0ff */
[----:B0-----:R0:W1:Y:S04]  /*34f0*/  LDS R0, [R6+0x5880] ;  /* 0x0058800006007984 */ /* 0x0010680000000800 */
[----:B------:R0:W4:Y:S04]  /*3500*/  LDS R46, [R6+0x5e08] ;  /* 0x005e0800062e7984 */ /* 0x0001280000000800 */
[----:B------:R0:W0:Y:S01]  /*3510*/  LDS.64 R4, [R6+0x4d70] ;  /* 0x004d700006047984 */ /* 0x0000220000000a00 */
[----:B------:R-:W-:Y:S05]  /*3520*/  @!P0 BRA `(.L_x_35) ;  /* 0x00000010004c8947 */ /* 0x000fea0003800000 */
[----:B------:R-:W-:Y:S01]  /*3530*/  ISETP.GE.U32.AND P0, PT, R28, 0x7, PT ;  /* 0x000000071c00780c */ /* 0x000fe20003f06070 */
[----:B------:R-:W-:-:S12]  /*3540*/  IMAD.MOV.U32 R15, RZ, RZ, 0x1 ;  /* 0x00000001ff0f7424 */ /* 0x000fd800078e00ff */
[----:B------:R-:W-:Y:S05]  /*3550*/  @!P0 BRA `(.L_x_36) ;  /* 0x00000008003c8947 */ /* 0x000fea0003800000 */
[----:B------:R-:W-:Y:S02]  /*3560*/  VIADD R7, R3, 0x4d70 ;  /* 0x00004d7003077836 */ /* 0x000fe40000000000 */
[----:B------:R-:W-:-:S03]  /*3570*/  IMAD.MOV.U32 R47, RZ, RZ, 0x1 ;  /* 0x00000001ff2f7424 */ /* 0x000fc600078e00ff */
[----:B------:R-:W-:-:S07]  /*3580*/  LEA R48, R48, R7, 0x18 ;  /* 0x0000000730307211 */ /* 0x000fce00078ec0ff */
.L_x_45:
[----:B------:R-:W-:-:S04]  /*3590*/  IMAD R49, R18, R47, RZ ;  /* 0x0000002f12317224 */ /* 0x000fc800078e02ff */
[----:B------:R-:W-:-:S04]  /*35a0*/  IMAD R41, R49, 0x8, R48 ;  /* 0x0000000831297824 */ /* 0x000fc800078e0230 */
[C---:B------:R-:W-:Y:S02]  /*35b0*/  IMAD R39, R18.reuse, 0x8, R41 ;  /* 0x0000000812277824 */ /* 0x040fe400078e0229 */
[----:B------:R-:W5:Y:S02]  /*35c0*/  LDS.64 R40, [R41+0x8] ;  /* 0x0000080029287984 */ /* 0x000f640000000a00 */
[C---:B------:R-:W-:Y:S02]  /*35d0*/  IMAD R21, R18.reuse, 0x8, R39 ;  /* 0x0000000812157824 */ /* 0x040fe400078e0227 */
[----:B-1----:R-:W1:Y:S03]  /*35e0*/  LDS.64 R38, [R39+0x8] ;  /* 0x0000080027267984 */ /* 0x002e660000000a00 */
[C---:B------:R-:W-:Y:S02]  /*35f0*/  LEA R15, R18.reuse, R21, 0x3 ;  /* 0x00000015120f7211 */ /* 0x040fe400078e18ff */
[----:B------:R-:W1:Y:S03]  /*3600*/  LDS.64 R20, [R21+0x8] ;  /* 0x0000080015147984 */ /* 0x000e660000000a00 */
[----:B------:R-:W-:-:S02]  /*3610*/  IMAD R7, R18, 0x8, R15 ;  /* 0x0000000812077824 */ /* 0x000fc400078e020f */
[----:B---3--:R-:W3:Y:S02]  /*3620*/  LDS.64 R14, [R15+0x8] ;  /* 0x000008000f0e7984 */ /* 0x008ee40000000a00 */
[C---:B------:R-:W-:Y:S02]  /*3630*/  IMAD R9, R18.reuse, 0x8, R7 ;  /* 0x0000000812097824 */ /* 0x040fe400078e0207 */
[----:B0-----:R-:W0:Y:S02]  /*3640*/  LDS.64 R6, [R7+0x8] ;  /* 0x0000080007067984 */ /* 0x001e240000000a00 */
[C---:B------:R-:W-:Y:S02]  /*3650*/  IMAD R11, R18.reuse, 0x8, R9 ;  /* 0x00000008120b7824 */ /* 0x040fe400078e0209 */
[----:B------:R-:W0:Y:S02]  /*3660*/  LDS.64 R8, [R9+0x8] ;  /* 0x0000080009087984 */ /* 0x000e240000000a00 */
[----:B------:R-:W-:-:S02]  /*3670*/  IMAD R12, R18, 0x8, R11 ;  /* 0x00000008120c7824 */ /* 0x000fc400078e020b */
[----:B------:R-:W0:Y:S04]  /*3680*/  LDS.64 R10, [R11+0x8] ;  /* 0x000008000b0a7984 */ /* 0x000e280000000a00 */
[----:B------:R-:W0:Y:S01]  /*3690*/  LDS.64 R12, [R12+0x8] ;  /* 0x000008000c0c7984 */ /* 0x000e220000000a00 */
[----:B-----5:R-:W-:-:S14]  /*36a0*/  DSETP.GEU.AND P0, PT, R40, R4, PT ;  /* 0x000000042800722a */ /* 0x020fdc0003f0e000 */
[----:B-1-3--:R-:W-:Y:S05]  /*36b0*/  @P0 BRA `(.L_x_37) ;  /* 0x00000000002c0947 */ /* 0x00afea0003800000 */
[----:B------:R-:W1:Y:S01]  /*36c0*/  S2R R5, SR_CgaCtaId ;  /* 0x0000000000057919 */ /* 0x000e620000008800 */
[C---:B------:R-:W-:Y:S02]  /*36d0*/  VIADD R0, R3.reuse, 0x5880 ;  /* 0x0000588003007836 */ /* 0x040fe40000000000 */
[----:B------:R-:W-:-:S03]  /*36e0*/  VIADD R4, R3, 0x5e08 ;  /* 0x00005e0803047836 */ /* 0x000fc60000000000 */
[C---:B-1----:R-:W-:Y:S02]  /*36f0*/  LEA R0, R5.reuse, R0, 0x18 ;  /* 0x0000000005007211 */ /* 0x042fe400078ec0ff */
[----:B------:R-:W-:Y:S01]  /*3700*/  LEA R4, R5, R4, 0x18 ;  /* 0x0000000405047211 */ /* 0x000fe200078ec0ff */
[----:B------:R-:W-:Y:S02]  /*3710*/  IMAD.MOV.U32 R5, RZ, RZ, R41 ;  /* 0x000000ffff057224 */ /* 0x000fe400078e0029 */
[C---:B------:R-:W-:Y:S01]  /*3720*/  IMAD R0, R49.reuse, 0x4, R0 ;  /* 0x0000000431007824 */ /* 0x040fe200078e0200 */
[----:B----4-:R-:W-:Y:S01]  /*3730*/  LEA R46, R49, R4, 0x2 ;  /* 0x00000004312e7211 */ /* 0x010fe200078e10ff */
[----:B------:R-:W-:-:S04]  /*3740*/  IMAD.MOV.U32 R4, RZ, RZ, R40 ;  /* 0x000000ffff047224 */ /* 0x000fc800078e0028 */
[----:B------:R-:W1:Y:S04]  /*3750*/  LDS R0, [R0+0x4] ;  /* 0x0000040000007984 */ /* 0x000e680000000800 */
[----:B------:R-:W3:Y:S02]  /*3760*/  LDS R46, [R46+0x4] ;  /* 0x000004002e2e7984 */ /* 0x000ee40000000800 */
.L_x_37:
[----:B------:R-:W-:Y:S01]  /*3770*/  DSETP.GEU.AND P0, PT, R38, R4, PT ;  /* 0x000000042600722a */ /* 0x000fe20003f0e000 */
[----:B------:R-:W-:-:S13]  /*3780*/  IMAD.IADD R49, R49, 0x1, R18 ;  /* 0x0000000131317824 */ /* 0x000fda00078e0212 */
[----:B------:R-:W-:Y:S05]  /*3790*/  @P0 BRA `(.L_x_38) ;  /* 0x0000000000300947 */ /* 0x000fea0003800000 */
[----:B------:R-:W5:Y:S01]  /*37a0*/  S2R R5, SR_CgaCtaId ;  /* 0x0000000000057919 */ /* 0x000f620000008800 */
[----:B------:R-:W-:-:S05]  /*37b0*/  MOV R3, 0x400 ;  /* 0x0000040000037802 */ /* 0x000fca0000000f00 */
[C---:B-1----:R-:W-:Y:S02]  /*37c0*/  VIADD R0, R3.reuse, 0x5880 ;  /* 0x0000588003007836 */ /* 0x042fe40000000000 */
[----:B------:R-:W-:-:S03]  /*37d0*/  VIADD R4, R3, 0x5e08 ;  /* 0x00005e0803047836 */ /* 0x000fc60000000000 */
[C---:B-----5:R-:W-:Y:S02]  /*37e0*/  LEA R0, R5.reuse, R0, 0x18 ;  /* 0x0000000005007211 */ /* 0x060fe400078ec0ff */
[----:B------:R-:W-:Y:S01]  /*37f0*/  LEA R4, R5, R4, 0x18 ;  /* 0x0000000405047211 */ /* 0x000fe200078ec0ff */
[----:B------:R-:W-:Y:S02]  /*3800*/  IMAD.MOV.U32 R5, RZ, RZ, R39 ;  /* 0x000000ffff057224 */ /* 0x000fe400078e0027 */
[C---:B------:R-:W-:Y:S02]  /*3810*/  IMAD R0, R49.reuse, 0x4, R0 ;  /* 0x0000000431007824 */ /* 0x040fe400078e0200 */
[----:B---34-:R-:W-:Y:S01]  /*3820*/  IMAD R46, R49, 0x4, R4 ;  /* 0x00000004312e7824 */ /* 0x018fe200078e0204 */
[----:B------:R-:W-:-:S03]  /*3830*/  MOV R4, R38 ;  /* 0x0000002600047202 */ /* 0x000fc60000000f00 */
[----:B------:R-:W1:Y:S04]  /*3840*/  LDS R0, [R0+0x4] ;  /* 0x0000040000007984 */ /* 0x000e680000000800 */
[----:B------:R-:W3:Y:S02]  /*3850*/  LDS R46, [R46+0x4] ;  /* 0x000004002e2e7984 */ /* 0x000ee40000000800 */
.L_x_38:
        /* <DEDUP_REMOVED lines=8> */
[----:B------:R-:W-:Y:S02]  /*38e0*/  LEA R4, R5, R4, 0x18 ;  /* 0x0000000405047211 */ /* 0x000fe400078ec0ff */
[----:B------:R-:W-:Y:S01]  /*38f0*/  MOV R5, R21 ;  /* 0x0000001500057202 */ /* 0x000fe20000000f00 */
[C---:B------:R-:W-:Y:S02]  /*3900*/  IMAD R0, R49.reuse, 0x4, R0 ;  /* 0x0000000431007824 */ /* 0x040fe400078e0200 */
[----:B---34-:R-:W-:Y:S02]  /*3910*/  IMAD R46, R49, 0x4, R4 ;  /* 0x00000004312e7824 */ /* 0x018fe400078e0204 */
[----:B------:R-:W-:Y:S02]  /*3920*/  IMAD.MOV.U32 R4, RZ, RZ, R20 ;  /* 0x000000ffff047224 */ /* 0x000fe400078e0014 */
[----:B------:R-:W1:Y:S04]  /*3930*/  LDS R0, [R0+0x4] ;  /* 0x0000040000007984 */ /* 0x000e680000000800 */
[----:B------:R-:W3:Y:S02]  /*3940*/  LDS R46, [R46+0x4] ;  /* 0x000004002e2e7984 */ /* 0x000ee40000000800 */
.L_x_39:
        /* <DEDUP_REMOVED lines=11> */
[----:B---34-:R-:W-:Y:S02]  /*3a00*/  IMAD R46, R49, 0x4, R4 ;  /* 0x00000004312e7824 */ /* 0x018fe400078e0204 */
[----:B------:R-:W-:Y:S02]  /*3a10*/  IMAD.MOV.U32 R4, RZ, RZ, R14 ;  /* 0x000000ffff047224 */ /* 0x000fe400078e000e */
[----:B------:R-:W1:Y:S04]  /*3a20*/  LDS R0, [R0+0x4] ;  /* 0x0000040000007984 */ /* 0x000e680000000800 */
[----:B------:R-:W3:Y:S02]  /*3a30*/  LDS R46, [R46+0x4] ;  /* 0x000004002e2e7984 */ /* 0x000ee40000000800 */
.L_x_40:
[----:B0-----:R-:W-:Y:S01]  /*3a40*/  DSETP.GEU.AND P0, PT, R6, R4, PT ;  /* 0x000000040600722a */ /* 0x001fe20003f0e000 */
[----:B------:R-:W-:-:S13]  /*3a50*/  IADD3 R49, PT, PT, R49, R18, RZ ;  /* 0x0000001231317210 */ /* 0x000fda0007ffe0ff */
[----:B------:R-:W-:Y:S05]  /*3a60*/  @P0 BRA `(.L_x_41) ;  /* 0x0000000000300947 */ /* 0x000fea0003800000 */
[----:B------:R-:W0:Y:S01]  /*3a70*/  S2R R5, SR_CgaCtaId ;  /* 0x0000000000057919 */ /* 0x000e220000008800 */
[----:B------:R-:W-:-:S05]  /*3a80*/  MOV R3, 0x400 ;  /* 0x0000040000037802 */ /* 0x000fca0000000f00 */
[C---:B-1----:R-:W-:Y:S02]  /*3a90*/  VIADD R0, R3.reuse, 0x5880 ;  /* 0x0000588003007836 */ /* 0x042fe40000000000 */
[----:B------:R-:W-:-:S03]  /*3aa0*/  VIADD R4, R3, 0x5e08 ;  /* 0x00005e0803047836 */ /* 0x000fc60000000000 */
[C---:B0-----:R-:W-:Y:S02]  /*3ab0*/  LEA R0, R5.reuse, R0, 0x18 ;  /* 0x0000000005007211 */ /* 0x041fe400078ec0ff */
[----:B------:R-:W-:Y:S01]  /*3ac0*/  LEA R4, R5, R4, 0x18 ;  /* 0x0000000405047211 */ /* 0x000fe200078ec0ff */
[----:B------:R-:W-:Y:S02]  /*3ad0*/  IMAD.MOV.U32 R5, RZ, RZ, R7 ;  /* 0x000000ffff057224 */ /* 0x000fe400078e0007 */
[C---:B------:R-:W-:Y:S02]  /*3ae0*/  IMAD R0, R49.reuse, 0x4, R0 ;  /* 0x0000000431007824 */ /* 0x040fe400078e0200 */
[----:B---34-:R-:W-:Y:S02]  /*3af0*/  IMAD R46, R49, 0x4, R4 ;  /* 0x00000004312e7824 */ /* 0x018fe400078e0204 */
[----:B------:R-:W-:Y:S02]  /*3b00*/  IMAD.MOV.U32 R4, RZ, RZ, R6 ;  /* 0x000000ffff047224 */ /* 0x000fe400078e0006 */
[----:B------:R-:W0:Y:S04]  /*3b10*/  LDS R0, [R0+0x4] ;  /* 0x0000040000007984 */ /* 0x000e280000000800 */
[----:B------:R-:W1:Y:S02]  /*3b20*/  LDS R46, [R46+0x4] ;  /* 0x000004002e2e7984 */ /* 0x000e640000000800 */
.L_x_41:
[----:B------:R-:W-:Y:S01]  /*3b30*/  DSETP.GEU.AND P0, PT, R8, R4, PT ;  /* 0x000000040800722a */ /* 0x000fe20003f0e000 */
[----:B------:R-:W-:-:S13]  /*3b40*/  IMAD.IADD R49, R49, 0x1, R18 ;  /* 0x0000000131317824 */ /* 0x000fda00078e0212 */
[----:B------:R-:W-:Y:S05]  /*3b50*/  @P0 BRA `(.L_x_42) ;  /* 0x0000000000300947 */ /* 0x000fea0003800000 */
[----:B------:R-:W5:Y:S01]  /*3b60*/  S2R R5, SR_CgaCtaId ;  /* 0x0000000000057919 */ /* 0x000f620000008800 */
[----:B------:R-:W-:-:S04]  /*3b70*/  MOV R3, 0x400 ;  /* 0x0000040000037802 */ /* 0x000fc80000000f00 */
[C---:B01----:R-:W-:Y:S01]  /*3b80*/  IADD3 R0, PT, PT, R3.reuse, 0x5880, RZ ;  /* 0x0000588003007810 */ /* 0x043fe20007ffe0ff */
[----:B------:R-:W-:-:S03]  /*3b90*/  VIADD R4, R3, 0x5e08 ;  /* 0x00005e0803047836 */ /* 0x000fc60000000000 */
[C---:B-----5:R-:W-:Y:S02]  /*3ba0*/  LEA R0, R5.reuse, R0, 0x18 ;  /* 0x0000000005007211 */ /* 0x060fe400078ec0ff */
[----:B------:R-:W-:Y:S01]  /*3bb0*/  LEA R4, R5, R4, 0x18 ;  /* 0x0000000405047211 */ /* 0x000fe200078ec0ff */
[----:B------:R-:W-:Y:S02]  /*3bc0*/  IMAD.MOV.U32 R5, RZ, RZ, R9 ;  /* 0x000000ffff057224 */ /* 0x000fe400078e0009 */
[C---:B------:R-:W-:Y:S02]  /*3bd0*/  IMAD R0, R49.reuse, 0x4, R0 ;  /* 0x0000000431007824 */ /* 0x040fe400078e0200 */
[----:B---34-:R-:W-:Y:S02]  /*3be0*/  IMAD R46, R49, 0x4, R4 ;  /* 0x00000004312e7824 */ /* 0x018fe400078e0204 */
[----:B------:R-:W-:Y:S02]  /*3bf0*/  IMAD.MOV.U32 R4, RZ, RZ, R8 ;  /* 0x000000ffff047224 */ /* 0x000fe400078e0008 */
[----:B------:R-:W0:Y:S04]  /*3c00*/  LDS R0, [R0+0x4] ;  /* 0x0000040000007984 */ /* 0x000e280000000800 */
[----:B------:R-:W1:Y:S02]  /*3c10*/  LDS R46, [R46+0x4] ;  /* 0x000004002e2e7984 */ /* 0x000e640000000800 */
.L_x_42:
[----:B------:R-:W-:Y:S01]  /*3c20*/  DSETP.GEU.AND P0, PT, R10, R4, PT ;  /* 0x000000040a00722a */ /* 0x000fe20003f0e000 */
[----:B------:R-:W-:-:S13]  /*3c30*/  IMAD.IADD R49, R49, 0x1, R18 ;  /* 0x0000000131317824 */ /* 0x000fda00078e0212 */
[----:B------:R-:W-:Y:S05]  /*3c40*/  @P0 BRA `(.L_x_43) ;  /* 0x0000000000300947 */ /* 0x000fea0003800000 */
[----:B------:R-:W5:Y:S01]  /*3c50*/  S2R R5, SR_CgaCtaId ;  /* 0x0000000000057919 */ /* 0x000f620000008800 */
[----:B------:R-:W-:-:S04]  /*3c60*/  MOV R3, 0x400 ;  /* 0x0000040000037802 */ /* 0x000fc80000000f00 */
[C---:B------:R-:W-:Y:S01]  /*3c70*/  IADD3 R4, PT, PT, R3.reuse, 0x5e08, RZ ;  /* 0x00005e0803047810 */ /* 0x040fe20007ffe0ff */
[----:B01----:R-:W-:-:S05]  /*3c80*/  VIADD R0, R3, 0x5880 ;  /* 0x0000588003007836 */ /* 0x003fca0000000000 */
        /* <DEDUP_REMOVED lines=8> */
.L_x_43:
[----:B------:R-:W-:-:S14]  /*3d10*/  DSETP.GEU.AND P0, PT, R12, R4, PT ;  /* 0x000000040c00722a */ /* 0x000fdc0003f0e000 */
[----:B------:R-:W-:Y:S05]  /*3d20*/  @P0 BRA `(.L_x_44) ;  /* 0x0000000000340947 */ /* 0x000fea0003800000 */
[----:B------:R-:W5:Y:S01]  /*3d30*/  S2R R5, SR_CgaCtaId ;  /* 0x0000000000057919 */ /* 0x000f620000008800 */
[----:B------:R-:W-:Y:S01]  /*3d40*/  MOV R3, 0x400 ;  /* 0x0000040000037802 */ /* 0x000fe20000000f00 */
[----:B01----:R-:W-:-:S04]  /*3d50*/  IMAD.IADD R0, R49, 0x1, R18 ;  /* 0x0000000131007824 */ /* 0x003fc800078e0212 */
[C---:B------:R-:W-:Y:S02]  /*3d60*/  VIADD R4, R3.reuse, 0x5880 ;  /* 0x0000588003047836 */ /* 0x040fe40000000000 */
[----:B------:R-:W-:-:S03]  /*3d70*/  VIADD R6, R3, 0x5e08 ;  /* 0x00005e0803067836 */ /* 0x000fc60000000000 */
[C---:B-----5:R-:W-:Y:S01]  /*3d80*/  LEA R7, R5.reuse, R4, 0x18 ;  /* 0x0000000405077211 */ /* 0x060fe200078ec0ff */
[----:B------:R-:W-:Y:S01]  /*3d90*/  IMAD.MOV.U32 R4, RZ, RZ, R12 ;  /* 0x000000ffff047224 */ /* 0x000fe200078e000c */
[----:B------:R-:W-:Y:S02]  /*3da0*/  LEA R5, R5, R6, 0x18 ;  /* 0x0000000605057211 */ /* 0x000fe400078ec0ff */
[----:B------:R-:W-:-:S03]  /*3db0*/  LEA R6, R0, R7, 0x2 ;  /* 0x0000000700067211 */ /* 0x000fc600078e10ff */
[----:B---34-:R-:W-:Y:S02]  /*3dc0*/  IMAD R46, R0, 0x4, R5 ;  /* 0x00000004002e7824 */ /* 0x018fe400078e0205 */
[----:B------:R0:W1:Y:S01]  /*3dd0*/  LDS R0, [R6+0x4] ;  /* 0x0000040006007984 */ /* 0x0000620000000800 */
[----:B------:R-:W-:-:S03]  /*3de0*/  IMAD.MOV.U32 R5, RZ, RZ, R13 ;  /* 0x000000ffff057224 */ /* 0x000fc600078e000d */
[----:B------:R-:W3:Y:S04]  /*3df0*/  LDS R46, [R46+0x4] ;  /* 0x000004002e2e7984 */ /* 0x000ee80000000800 */
.L_x_44:
[C---:B0-----:R-:W-:Y:S02]  /*3e00*/  VIADD R6, R47.reuse, 0x7 ;  /* 0x000000072f067836 */ /* 0x041fe40000000000 */
[----:B------:R-:W-:-:S03]  /*3e10*/  VIADD R15, R47, 0x8 ;  /* 0x000000082f0f7836 */ /* 0x000fc60000000000 */
[----:B------:R-:W-:Y:S01]  /*3e20*/  ISETP.NE.AND P0, PT, R6, R33, PT ;  /* 0x000000210600720c */ /* 0x000fe20003f05270 */
[----:B------:R-:W-:-:S12]  /*3e30*/  IMAD.MOV.U32 R47, RZ, RZ, R15 ;  /* 0x000000ffff2f7224 */ /* 0x000fd800078e000f */
[----:B------:R-:W-:Y:S05]  /*3e40*/  @P0 BRA `(.L_x_45) ;  /* 0xfffffff400d00947 */ /* 0x000fea000383ffff */
.L_x_36:
[----:B------:R-:W-:-:S13]  /*3e50*/  ISETP.NE.AND P0, PT, R32, RZ, PT ;  /* 0x000000ff2000720c */ /* 0x000fda0003f05270 */
[----:B------:R-:W-:Y:S05]  /*3e60*/  @!P0 BRA `(.L_x_35) ;  /* 0x0000000400fc8947 */ /* 0x000fea0003800000 */
[----:B------:R-:W-:-:S13]  /*3e70*/  ISETP.GE.U32.AND P0, PT, R34, 0x3, PT ;  /* 0x000000032200780c */ /* 0x000fda0003f06070 */
[----:B------:R-:W-:Y:S05]  /*3e80*/  @!P0 BRA `(.L_x_46) ;  /* 0x0000000400048947 */ /* 0x000fea0003800000 */
[----:B------:R-:W5:Y:S01]  /*3e90*/  S2R R3, SR_CgaCtaId ;  /* 0x0000000000037919 */ /* 0x000f620000008800 */
[----:B---3--:R-:W-:Y:S01]  /*3ea0*/  MOV R14, 0x400 ;  /* 0x00000400000e7802 */ /* 0x008fe20000000f00 */
[----:B------:R-:W-:-:S04]  /*3eb0*/  IMAD R21, R15, R18, RZ ;  /* 0x000000120f157224 */ /* 0x000fc800078e02ff */
[----:B0-----:R-:W-:-:S05]  /*3ec0*/  VIADD R6, R14, 0x4d70 ;  /* 0x00004d700e067836 */ /* 0x001fca0000000000 */
[----:B-----5:R-:W-:-:S04]  /*3ed0*/  LEA R6, R3, R6, 0x18 ;  /* 0x0000000603067211 */ /* 0x020fc800078ec0ff */
[----:B------:R-:W-:-:S05]  /*3ee0*/  LEA R39, R21, R6, 0x3 ;  /* 0x0000000615277211 */ /* 0x000fca00078e18ff */
[----:B------:R-:W0:Y:S01]  /*3ef0*/  LDS.64 R6, [R39+0x8] ;  /* 0x0000080027067984 */ /* 0x000e220000000a00 */
[----:B------:R-:W-:-:S04]  /*3f00*/  IMAD R9, R18, 0x8, R39 ;  /* 0x0000000812097824 */ /* 0x000fc800078e0227 */
[C---:B------:R-:W-:Y:S02]  /*3f10*/  IMAD R11, R18.reuse, 0x8, R9 ;  /* 0x00000008120b7824 */ /* 0x040fe400078e0209 */
[----:B------:R-:W3:Y:S02]  /*3f20*/  LDS.64 R8, [R9+0x8] ;  /* 0x0000080009087984 */ /* 0x000ee40000000a00 */
[----:B------:R-:W-:Y:S02]  /*3f30*/  IMAD R12, R18, 0x8, R11 ;  /* 0x00000008120c7824 */ /* 0x000fe400078e020b */
[----:B------:R-:W1:Y:S04]  /*3f40*/  LDS.64 R10, [R11+0x8] ;  /* 0x000008000b0a7984 */ /* 0x000e680000000a00 */
[----:B------:R-:W1:Y:S01]  /*3f50*/  LDS.64 R12, [R12+0x8] ;  /* 0x000008000c0c7984 */ /* 0x000e620000000a00 */
[----:B0-----:R-:W-:-:S14]  /*3f60*/  DSETP.GEU.AND P0, PT, R6, R4, PT ;  /* 0x000000040600722a */ /* 0x001fdc0003f0e000 */
[----:B---3--:R-:W-:Y:S05]  /*3f70*/  @P0 BRA `(.L_x_47) ;  /* 0x0000000000280947 */ /* 0x008fea0003800000 */
[C---:B-1----:R-:W-:Y:S02]  /*3f80*/  VIADD R0, R14.reuse, 0x5880 ;  /* 0x000058800e007836 */ /* 0x042fe40000000000 */
[----:B------:R-:W-:Y:S02]  /*3f90*/  VIADD R4, R14, 0x5e08 ;  /* 0x00005e080e047836 */ /* 0x000fe40000000000 */
[----:B------:R-:W-:Y:S01]  /*3fa0*/  IMAD.MOV.U32 R5, RZ, RZ, R7 ;  /* 0x000000ffff057224 */ /* 0x000fe200078e0007 */
[C---:B------:R-:W-:Y:S02]  /*3fb0*/  LEA R0, R3.reuse, R0, 0x18 ;  /* 0x0000000003007211 */ /* 0x040fe400078ec0ff */
[----:B------:R-:W-:-:S03]  /*3fc0*/  LEA R4, R3, R4, 0x18 ;  /* 0x0000000403047211 */ /* 0x000fc600078ec0ff */
[C---:B------:R-:W-:Y:S02]  /*3fd0*/  IMAD R0, R21.reuse, 0x4, R0 ;  /* 0x0000000415007824 */ /* 0x040fe400078e0200 */
[----:B----4-:R-:W-:Y:S01]  /*3fe0*/  IMAD R46, R21, 0x4, R4 ;  /* 0x00000004152e7824 */ /* 0x010fe200078e0204 */
[----:B------:R-:W-:-:S03]  /*3ff0*/  MOV R4, R6 ;  /* 0x0000000600047202 */ /* 0x000fc60000000f00 */
[----:B------:R-:W0:Y:S04]  /*4000*/  LDS R0, [R0+0x4] ;  /* 0x0000040000007984 */ /* 0x000e280000000800 */
[----:B------:R-:W3:Y:S02]  /*4010*/  LDS R46, [R46+0x4] ;  /* 0x000004002e2e7984 */ /* 0x000ee40000000800 */
.L_x_47:
[----:B------:R-:W-:Y:S01]  /*4020*/  DSETP.GEU.AND P0, PT, R8, R4, PT ;  /* 0x000000040800722a */ /* 0x000fe20003f0e000 */
[----:B------:R-:W-:-:S13]  /*4030*/  IMAD.IADD R21, R21, 0x1, R18 ;  /* 0x0000000115157824 */ /* 0x000fda00078e0212 */
[----:B------:R-:W-:Y:S05]  /*4040*/  @P0 BRA `(.L_x_48) ;  /* 0x0000000000280947 */ /* 0x000fea0003800000 */
[C---:B01----:R-:W-:Y:S01]  /*4050*/  VIADD R0, R14.reuse, 0x5880 ;  /* 0x000058800e007836 */ /* 0x043fe20000000000 */
[----:B------:R-:W-:Y:S01]  /*4060*/  MOV R5, R9 ;  /* 0x0000000900057202 */ /* 0x000fe20000000f00 */
[----:B------:R-:W-:-:S03]  /*4070*/  VIADD R4, R14, 0x5e08 ;  /* 0x00005e080e047836 */ /* 0x000fc60000000000 */
[C---:B------:R-:W-:Y:S02]  /*4080*/  LEA R0, R3.reuse, R0, 0x18 ;  /* 0x0000000003007211 */ /* 0x040fe400078ec0ff */
[----:B------:R-:W-:-:S03]  /*4090*/  LEA R4, R3, R4, 0x18 ;  /* 0x0000000403047211 */ /* 0x000fc600078ec0ff */
[C---:B------:R-:W-:Y:S02]  /*40a0*/  IMAD R0, R21.reuse, 0x4, R0 ;  /* 0x0000000415007824 */ /* 0x040fe400078e0200 */
[----:B---34-:R-:W-:Y:S02]  /*40b0*/  IMAD R46, R21, 0x4, R4 ;  /* 0x00000004152e7824 */ /* 0x018fe400078e0204 */
[----:B------:R-:W-:Y:S02]  /*40c0*/  IMAD.MOV.U32 R4, RZ, RZ, R8 ;  /* 0x000000ffff047224 */ /* 0x000fe400078e0008 */
[----:B------:R-:W0:Y:S04]  /*40d0*/  LDS R0, [R0+0x4] ;  /* 0x0000040000007984 */ /* 0x000e280000000800 */
[----:B------:R-:W1:Y:S02]  /*40e0*/  LDS R46, [R46+0x4] ;  /* 0x000004002e2e7984 */ /* 0x000e640000000800 */
.L_x_48:
[----:B-1----:R-:W-:Y:S01]  /*40f0*/  DSETP.GEU.AND P0, PT, R10, R4, PT ;  /* 0x000000040a00722a */ /* 0x002fe20003f0e000 */
[----:B------:R-:W-:-:S13]  /*4100*/  IMAD.IADD R21, R21, 0x1, R18 ;  /* 0x0000000115157824 */ /* 0x000fda00078e0212 */
[----:B------:R-:W-:Y:S05]  /*4110*/  @P0 BRA `(.L_x_49) ;  /* 0x0000000000280947 */ /* 0x000fea0003800000 */
[C---:B0-----:R-:W-:Y:S02]  /*4120*/  VIADD R0, R14.reuse, 0x5880 ;  /* 0x000058800e007836 */ /* 0x041fe40000000000 */
[----:B------:R-:W-:Y:S02]  /*4130*/  VIADD R4, R14, 0x5e08 ;  /* 0x00005e080e047836 */ /* 0x000fe40000000000 */
[----:B------:R-:W-:Y:S01]  /*4140*/  IMAD.MOV.U32 R5, RZ, RZ, R11 ;  /* 0x000000ffff057224 */ /* 0x000fe200078e000b */
[C---:B------:R-:W-:Y:S02]  /*4150*/  LEA R0, R3.reuse, R0, 0x18 ;  /* 0x0000000003007211 */ /* 0x040fe400078ec0ff */
[----:B------:R-:W-:-:S03]  /*4160*/  LEA R4, R3, R4, 0x18 ;  /* 0x0000000403047211 */ /* 0x000fc600078ec0ff */
[C---:B------:R-:W-:Y:S02]  /*4170*/  IMAD R0, R21.reuse, 0x4, R0 ;  /* 0x0000000415007824 */ /* 0x040fe400078e0200 */
[----:B---34-:R-:W-:Y:S02]  /*4180*/  IMAD R46, R21, 0x4, R4 ;  /* 0x00000004152e7824 */ /* 0x018fe400078e0204 */
[----:B------:R-:W-:Y:S02]  /*4190*/  IMAD.MOV.U32 R4, RZ, RZ, R10 ;  /* 0x000000ffff047224 */ /* 0x000fe400078e000a */
[----:B------:R-:W1:Y:S04]  /*41a0*/  LDS R0, [R0+0x4] ;  /* 0x0000040000007984 */ /* 0x000e680000000800 */
[----:B------:R-:W0:Y:S02]  /*41b0*/  LDS R46, [R46+0x4] ;  /* 0x000004002e2e7984 */ /* 0x000e240000000800 */
.L_x_49:
[----:B------:R-:W-:-:S14]  /*41c0*/  DSETP.GEU.AND P0, PT, R12, R4, PT ;  /* 0x000000040c00722a */ /* 0x000fdc0003f0e000 */
[----:B------:R-:W-:Y:S05]  /*41d0*/  @P0 BRA `(.L_x_50) ;  /* 0x00000000002c0947 */ /* 0x000fea0003800000 */
[C---:B------:R-:W-:Y:S01]  /*41e0*/  IADD3 R4, PT, PT, R14.reuse, 0x5880, RZ ;  /* 0x000058800e047810 */ /* 0x040fe20007ffe0ff */
[----:B------:R-:W-:Y:S02]  /*41f0*/  VIADD R14, R14, 0x5e08 ;  /* 0x00005e080e0e7836 */ /* 0x000fe40000000000 */
[----:B01----:R-:W-:Y:S01]  /*4200*/  IMAD.IADD R0, R21, 0x1, R18 ;  /* 0x0000000115007824 */ /* 0x003fe200078e0212 */
[C---:B------:R-:W-:Y:S01]  /*4210*/  LEA R5, R3.reuse, R4, 0x18 ;  /* 0x0000000403057211 */ /* 0x040fe200078ec0ff */
[----:B------:R-:W-:Y:S01]  /*4220*/  IMAD.MOV.U32 R4, RZ, RZ, R12 ;  /* 0x000000ffff047224 */ /* 0x000fe200078e000c */
[----:B------:R-:W-:-:S03]  /*4230*/  LEA R7, R3, R14, 0x18 ;  /* 0x0000000e03077211 */ /* 0x000fc600078ec0ff */
[C---:B------:R-:W-:Y:S02]  /*4240*/  IMAD R3, R0.reuse, 0x4, R5 ;  /* 0x0000000400037824 */ /* 0x040fe400078e0205 */
[----:B---34-:R-:W-:Y:S02]  /*4250*/  IMAD R46, R0, 0x4, R7 ;  /* 0x00000004002e7824 */ /* 0x018fe400078e0207 */
[----:B------:R-:W-:Y:S01]  /*4260*/  IMAD.MOV.U32 R5, RZ, RZ, R13 ;  /* 0x000000ffff057224 */ /* 0x000fe200078e000d */
[----:B------:R0:W1:Y:S04]  /*4270*/  LDS R0, [R3+0x4] ;  /* 0x0000040003007984 */ /* 0x0000680000000800 */
[----:B------:R-:W3:Y:S02]  /*4280*/  LDS R46, [R46+0x4] ;  /* 0x000004002e2e7984 */ /* 0x000ee40000000800 */
.L_x_50:
[----:B------:R-:W-:-:S07]  /*4290*/  VIADD R15, R15, 0x4 ;  /* 0x000000040f0f7836 */ /* 0x000fce0000000000 */
.L_x_46:
[----:B------:R-:W-:-:S13]  /*42a0*/  ISETP.NE.AND P0, PT, R29, RZ, PT ;  /* 0x000000ff1d00720c */ /* 0x000fda0003f05270 */
[----:B------:R-:W-:Y:S05]  /*42b0*/  @!P0 BRA `(.L_x_35) ;  /* 0x0000000000e88947 */ /* 0x000fea0003800000 */
[----:B------:R-:W-:-:S13]  /*42c0*/  ISETP.NE.AND P0, PT, R30, 0x1, PT ;  /* 0x000000011e00780c */ /* 0x000fda0003f05270 */
[----:B------:R-:W-:Y:S05]  /*42d0*/  @!P0 BRA `(.L_x_51) ;  /* 0x00000000008c8947 */ /* 0x000fea0003800000 */
[----:B---3--:R-:W3:Y:S01]  /*42e0*/  S2R R12, SR_CgaCtaId ;  /* 0x00000000000c7919 */ /* 0x008ee20000008800 */
[----:B------:R-:W-:Y:S01]  /*42f0*/  MOV R10, 0x400 ;  /* 0x00000400000a7802 */ /* 0x000fe20000000f00 */
[----:B------:R-:W-:-:S03]  /*4300*/  IMAD R11, R15, R18, RZ ;  /* 0x000000120f0b7224 */ /* 0x000fc600078e02ff */
[----:B0-----:R-:W-:-:S04]  /*4310*/  IADD3 R3, PT, PT, R10, 0x4d70, RZ ;  /* 0x00004d700a037810 */ /* 0x001fc80007ffe0ff */
[----:B---3--:R-:W-:-:S05]  /*4320*/  LEA R6, R12, R3, 0x18 ;  /* 0x000000030c067211 */ /* 0x008fca00078ec0ff */
[----:B------:R-:W-:-:S04]  /*4330*/  IMAD R3, R11, 0x8, R6 ;  /* 0x000000080b037824 */ /* 0x000fc800078e0206 */
[----:B------:R-:W-:Y:S01]  /*4340*/  IMAD R8, R18, 0x8, R3 ;  /* 0x0000000812087824 */ /* 0x000fe200078e0203 */
[----:B------:R-:W0:Y:S05]  /*4350*/  LDS.64 R6, [R3+0x8] ;  /* 0x0000080003067984 */ /* 0x000e2a0000000a00 */
[----:B------:R-:W3:Y:S01]  /*4360*/  LDS.64 R8, [R8+0x8] ;  /* 0x0000080008087984 */ /* 0x000ee20000000a00 */
[----:B0-----:R-:W-:-:S14]  /*4370*/  DSETP.GEU.AND P0, PT, R6, R4, PT ;  /* 0x000000040600722a */ /* 0x001fdc0003f0e000 */
[----:B---3--:R-:W-:Y:S05]  /*4380*/  @P0 BRA `(.L_x_52) ;  /* 0x0000000000280947 */ /* 0x008fea0003800000 */
[C---:B------:R-:W-:Y:S02]  /*4390*/  VIADD R3, R10.reuse, 0x5880 ;  /* 0x000058800a037836 */ /* 0x040fe40000000000 */
[----:B------:R-:W-:Y:S02]  /*43a0*/  VIADD R5, R10, 0x5e08 ;  /* 0x00005e080a057836 */ /* 0x000fe40000000000 */
[----:B------:R-:W-:Y:S01]  /*43b0*/  IMAD.MOV.U32 R4, RZ, RZ, R6 ;  /* 0x000000ffff047224 */ /* 0x000fe200078e0006 */
[C---:B-1----:R-:W-:Y:S02]  /*43c0*/  LEA R0, R12.reuse, R3, 0x18 ;  /* 0x000000030c007211 */ /* 0x042fe400078ec0ff */
[----:B----4-:R-:W-:Y:S02]  /*43d0*/  LEA R46, R12, R5, 0x18 ;  /* 0x000000050c2e7211 */ /* 0x010fe400078ec0ff */
[----:B------:R-:W-:Y:S01]  /*43e0*/  MOV R5, R7 ;  /* 0x0000000700057202 */ /* 0x000fe20000000f00 */
[----:B------:R-:W-:-:S02]  /*43f0*/  IMAD R0, R11, 0x4, R0 ;  /* 0x000000040b007824 */ /* 0x000fc400078e0200 */
[----:B------:R-:W-:-:S04]  /*4400*/  IMAD R46, R11, 0x4, R46 ;  /* 0x000000040b2e7824 */ /* 0x000fc800078e022e */
[----:B------:R-:W0:Y:S04]  /*4410*/  LDS R0, [R0+0x4] ;  /* 0x0000040000007984 */ /* 0x000e280000000800 */
[----:B------:R-:W3:Y:S02]  /*4420*/  LDS R46, [R46+0x4] ;  /* 0x000004002e2e7984 */ /* 0x000ee40000000800 */
.L_x_52:
[----:B------:R-:W-:-:S14]  /*4430*/  DSETP.GEU.AND P0, PT, R8, R4, PT ;  /* 0x000000040800722a */ /* 0x000fdc0003f0e000 */
[----:B------:R-:W-:Y:S05]  /*4440*/  @P0 BRA `(.L_x_53) ;  /* 0x00000000002c0947 */ /* 0x000fea0003800000 */
[C---:B------:R-:W-:Y:S02]  /*4450*/  VIADD R5, R10.reuse, 0x5e08 ;  /* 0x00005e080a057836 */ /* 0x040fe40000000000 */
[----:B------:R-:W-:Y:S02]  /*4460*/  VIADD R3, R10, 0x5880 ;  /* 0x000058800a037836 */ /* 0x000fe40000000000 */
[----:B01----:R-:W-:Y:S01]  /*4470*/  IMAD.IADD R0, R11, 0x1, R18 ;  /* 0x000000010b007824 */ /* 0x003fe200078e0212 */
[C---:B------:R-:W-:Y:S01]  /*4480*/  LEA R5, R12.reuse, R5, 0x18 ;  /* 0x000000050c057211 */ /* 0x040fe200078ec0ff */
[----:B------:R-:W-:Y:S01]  /*4490*/  IMAD.MOV.U32 R4, RZ, RZ, R8 ;  /* 0x000000ffff047224 */ /* 0x000fe200078e0008 */
[----:B------:R-:W-:-:S03]  /*44a0*/  LEA R3, R12, R3, 0x18 ;  /* 0x000000030c037211 */ /* 0x000fc600078ec0ff */
[C---:B---34-:R-:W-:Y:S02]  /*44b0*/  IMAD R46, R0.reuse, 0x4, R5 ;  /* 0x00000004002e7824 */ /* 0x058fe400078e0205 */
[----:B------:R-:W-:Y:S02]  /*44c0*/  IMAD R3, R0, 0x4, R3 ;  /* 0x0000000400037824 */ /* 0x000fe400078e0203 */
[----:B------:R-:W-:Y:S02]  /*44d0*/  IMAD.MOV.U32 R5, RZ, RZ, R9 ;  /* 0x000000ffff057224 */ /* 0x000fe400078e0009 */
[----:B------:R-:W0:Y:S04]  /*44e0*/  LDS R46, [R46+0x4] ;  /* 0x000004002e2e7984 */ /* 0x000e280000000800 */
[----:B------:R1:W3:Y:S02]  /*44f0*/  LDS R0, [R3+0x4] ;  /* 0x0000040003007984 */ /* 0x0002e40000000800 */
.L_x_53:
[----:B------:R-:W-:-:S07]  /*4500*/  IADD3 R15, PT, PT, R15, 0x2, RZ ;  /* 0x000000020f0f7810 */ /* 0x000fce0007ffe0ff */
.L_x_51:
[----:B------:R-:W-:-:S13]  /*4510*/  ISETP.NE.AND P0, PT, R31, RZ, PT ;  /* 0x000000ff1f00720c */ /* 0x000fda0003f05270 */
[----:B------:R-:W-:Y:S05]  /*4520*/  @!P0 BRA `(.L_x_35) ;  /* 0x00000000004c8947 */ /* 0x000fea0003800000 */
[----:B------:R-:W5:Y:S01]  /*4530*/  S2R R9, SR_CgaCtaId ;  /* 0x0000000000097919 */ /* 0x000f620000008800 */
[----:B01----:R-:W-:Y:S01]  /*4540*/  MOV R3, 0x400 ;  /* 0x0000040000037802 */ /* 0x003fe20000000f00 */
[----:B------:R-:W-:-:S04]  /*4550*/  IMAD R15, R18, R15, RZ ;  /* 0x0000000f120f7224 */ /* 0x000fc800078e02ff */
[----:B------:R-:W-:-:S05]  /*4560*/  VIADD R6, R3, 0x4d70 ;  /* 0x00004d7003067836 */ /* 0x000fca0000000000 */
[----:B-----5:R-:W-:-:S05]  /*4570*/  LEA R6, R9, R6, 0x18 ;  /* 0x0000000609067211 */ /* 0x020fca00078ec0ff */
[----:B------:R-:W-:-:S06]  /*4580*/  IMAD R6, R15, 0x8, R6 ;  /* 0x000000080f067824 */ /* 0x000fcc00078e0206 */
[----:B------:R-:W0:Y:S02]  /*4590*/  LDS.64 R6, [R6+0x8] ;  /* 0x0000080006067984 */ /* 0x000e240000000a00 */
[----:B0-----:R-:W-:-:S14]  /*45a0*/  DSETP.GEU.AND P0, PT, R6, R4, PT ;  /* 0x000000040600722a */ /* 0x001fdc0003f0e000 */
[----:B------:R-:W-:Y:S05]  /*45b0*/  @P0 BRA `(.L_x_35) ;  /* 0x0000000000280947 */ /* 0x000fea0003800000 */
[C---:B---3--:R-:W-:Y:S01]  /*45c0*/  VIADD R0, R3.reuse, 0x5880 ;  /* 0x0000588003007836 */ /* 0x048fe20000000000 */
[----:B------:R-:W-:Y:S01]  /*45d0*/  MOV R5, R7 ;  /* 0x0000000700057202 */ /* 0x000fe20000000f00 */
[----:B------:R-:W-:-:S03]  /*45e0*/  VIADD R4, R3, 0x5e08 ;  /* 0x00005e0803047836 */ /* 0x000fc60000000000 */
[C---:B------:R-:W-:Y:S02]  /*45f0*/  LEA R0, R9.reuse, R0, 0x18 ;  /* 0x0000000009007211 */ /* 0x040fe400078ec0ff */
[----:B------:R-:W-:-:S03]  /*4600*/  LEA R4, R9, R4, 0x18 ;  /* 0x0000000409047211 */ /* 0x000fc600078ec0ff */
[C---:B------:R-:W-:Y:S02]  /*4610*/  IMAD R0, R15.reuse, 0x4, R0 ;  /* 0x000000040f007824 */ /* 0x040fe400078e0200 */
[----:B----4-:R-:W-:Y:S02]  /*4620*/  IMAD R46, R15, 0x4, R4 ;  /* 0x000000040f2e7824 */ /* 0x010fe400078e0204 */
[----:B------:R-:W-:Y:S02]  /*4630*/  IMAD.MOV.U32 R4, RZ, RZ, R6 ;  /* 0x000000ffff047224 */ /* 0x000fe400078e0006 */
[----:B------:R-:W0:Y:S04]  /*4640*/  LDS R0, [R0+0x4] ;  /* 0x0000040000007984 */ /* 0x000e280000000800 */
[----:B------:R-:W1:Y:S02]  /*4650*/  LDS R46, [R46+0x4] ;  /* 0x000004002e2e7984 */ /* 0x000e640000000800 */
.L_x_35:
[----:B------:R-:W5:Y:S01]  /*4660*/  S2R R8, SR_CgaCtaId ;  /* 0x0000000000087919 */ /* 0x000f620000008800 */
[----:B0-----:R-:W0:Y:S01]  /*4670*/  LDC.64 R6, c[0x0][0x390] ;  /* 0x0000e400ff067b82 */ /* 0x001e220000000a00 */
[----:B------:R-:W-:Y:S02]  /*4680*/  MOV R55, 0x400 ;  /* 0x0000040000377802 */ /* 0x000fe40000000f00 */
[----:B-1-34-:R-:W-:Y:S01]  /*4690*/  ISETP.GE.AND P0, PT, R46, 0x1, PT ;  /* 0x000000012e00780c */ /* 0x01afe20003f06270 */
[----:B0-----:R0:W-:Y:S01]  /*46a0*/  STG.E.64 desc[UR36][R6.64], R4 ;  /* 0x0000000406007986 */ /* 0x0011e2000c101b24 */
[----:B-----5:R-:W-:-:S05]  /*46b0*/  LEA R55, R8, R55, 0x18 ;  /* 0x0000003708377211 */ /* 0x020fca00078ec0ff */
[----:B------:R0:W-:Y:S04]  /*46c0*/  STS.64 [R55+0x4d70], R4 ;  /* 0x004d700437007388 */ /* 0x0001e80000000a00 */
[----:B------:R0:W-:Y:S04]  /*46d0*/  STS [R55+0x5880], R0 ;  /* 0x0058800037007388 */ /* 0x0001e80000000800 */
[----:B------:R0:W-:Y:S01]  /*46e0*/  STS [R55+0x5e08], R46 ;  /* 0x005e082e37007388 */ /* 0x0001e20000000800 */
[----:B------:R-:W-:Y:S05]  /*46f0*/  @!P0 BRA `(.L_x_54) ;  /* 0x0000001000c48947 */ /* 0x000fea0003800000 */
[--C-:B------:R-:W-:Y:S02]  /*4700*/  IMAD R3, R46, 0x38, R55.reuse ;  /* 0x000000382e037824 */ /* 0x100fe400078e0237 */
[----:B0-----:R-:W-:-:S03]  /*4710*/  IMAD R55, R0, 0x38, R55 ;  /* 0x0000003800377824 */ /* 0x001fc600078e0237 */
[----:B------:R-:W-:Y:S04]  /*4720*/  LDS.64 R4, [R3] ;  /* 0x0000000003047984 */ /* 0x000fe80000000a00 */
[----:B------:R-:W0:Y:S04]  /*4730*/  LDS.64 R6, [R55] ;  /* 0x0000000037067984 */ /* 0x000e280000000a00 */
[----:B------:R-:W-:Y:S04]  /*4740*/  LDS.64 R8, [R55+0x8] ;  /* 0x0000080037087984 */ /* 0x000fe80000000a00 */
[----:B------:R-:W-:Y:S01]  /*4750*/  LDS.64 R12, [R55+0x18] ;  /* 0x00001800370c7984 */ /* 0x000fe20000000a00 */
[----:B0-----:R-:W-:-:S07]  /*4760*/  DADD R4, R4, R6 ;  /* 0x0000000004047229 */ /* 0x001fce0000000006 */
[----:B------:R-:W-:Y:S04]  /*4770*/  STS.64 [R55], R4 ;  /* 0x0000000437007388 */ /* 0x000fe80000000a00 */
[----:B------:R-:W0:Y:S02]  /*4780*/  LDS.64 R6, [R3+0x8] ;  /* 0x0000080003067984 */ /* 0x000e240000000a00 */
[----:B0-----:R-:W-:Y:S02]  /*4790*/  DADD R6, R6, R8 ;  /* 0x0000000006067229 */ /* 0x001fe40000000008 */
[----:B------:R-:W-:Y:S05]  /*47a0*/  LDS.64 R8, [R55+0x10] ;  /* 0x0000100037087984 */ /* 0x000fea0000000a00 */
[----:B------:R-:W-:Y:S04]  /*47b0*/  STS.64 [R55+0x8], R6 ;  /* 0x0000080637007388 */ /* 0x000fe80000000a00 */
[----:B------:R-:W0:Y:S02]  /*47c0*/  LDS.64 R10, [R3+0x10] ;  /* 0x00001000030a7984 */ /* 0x000e240000000a00 */
[----:B0-----:R-:W-:-:S02]  /*47d0*/  DADD R8, R10, R8 ;  /* 0x000000000a087229 */ /* 0x001fc40000000008 */
[----:B------:R-:W-:-:S05]  /*47e0*/  DMUL R10, R6, R6 ;  /* 0x00000006060a7228 */ /* 0x000fca0000000000 */
[----:B------:R-:W-:Y:S03]  /*47f0*/  STS.64 [R55+0x10], R8 ;  /* 0x0000100837007388 */ /* 0x000fe60000000a00 */
[----:B------:R-:W-:Y:S01]  /*4800*/  DFMA R10, R4, R4, R10 ;  /* 0x00000004040a722b */ /* 0x000fe2000000000a */
[----:B------:R-:W0:Y:S06]  /*4810*/  LDS.64 R14, [R3+0x18] ;  /* 0x00001800030e7984 */ /* 0x000e2c0000000a00 */
[----:B------:R1:W-:Y:S01]  /*4820*/  STS.64 [R55+0x20], R10 ;  /* 0x0000200a37007388 */ /* 0x0003e20000000a00 */
[----:B------:R-:W-:-:S14]  /*4830*/  DSETP.NEU.AND P0, PT, R10, RZ, PT ;  /* 0x000000ff0a00722a */ /* 0x000fdc0003f0d000 */
[----:B------:R1:W-:Y:S01]  /*4840*/  @!P0 STS.64 [R55+0x28], RZ ;  /* 0x000028ff37008388 */ /* 0x0003e20000000a00 */
[----:B------:R-:W-:Y:S01]  /*4850*/  @!P0 CS2R R38, SRZ ;  /* 0x0000000000268805 */ /* 0x000fe2000001ff00 */
[----:B0-----:R-:W-:-:S07]  /*4860*/  DADD R12, R14, R12 ;  /* 0x000000000e0c7229 */ /* 0x001fce000000000c */
[----:B------:R1:W-:Y:S01]  /*4870*/  STS.64 [R55+0x18], R12 ;  /* 0x0000180c37007388 */ /* 0x0003e20000000a00 */
[----:B------:R-:W-:Y:S05]  /*4880*/  @!P0 BRA `(.L_x_55) ;  /* 0x0000000400d88947 */ /* 0x000fea0003800000 */
[----:B------:R-:W-:Y:S01]  /*4890*/  DADD R38, -RZ, |R6| ;  /* 0x00000000ff267229 */ /* 0x000fe20000000506 */
[----:B------:R-:W-:Y:S01]  /*48a0*/  IMAD.MOV.U32 R46, RZ, RZ, 0x1 ;  /* 0x00000001ff2e7424 */ /* 0x000fe200078e00ff */
[--C-:B------:R-:W-:Y:S02]  /*48b0*/  DADD R20, -RZ, |R4|.reuse ;  /* 0x00000000ff147229 */ /* 0x100fe40000000504 */
        /* <DEDUP_REMOVED lines=21> */
[----:B-12---:R-:W-:Y:S05]  /*4a10*/  CALL.REL.NOINC `($__internal_0_$__cuda_sm20_div_rn_f64_full) ;  /* 0x0000001000f87944 */ /* 0x006fea0003c00000 */
[----:B------:R-:W-:Y:S02]  /*4a20*/  IMAD.MOV.U32 R20, RZ, RZ, R46 ;  /* 0x000000ffff147224 */ /* 0x000fe400078e002e */
[----:B------:R-:W-:-:S07]  /*4a30*/  IMAD.MOV.U32 R21, RZ, RZ, R47 ;  /* 0x000000ffff157224 */ /* 0x000fce00078e002f */
.L_x_56:
[----:B------:R-:W-:Y:S01]  /*4a40*/  DMUL R40, R20, R20 ;  /* 0x0000001414287228 */ /* 0x000fe20000000000 */
[----:B------:R-:W-:Y:S01]  /*4a50*/  IMAD.MOV.U32 R38, RZ, RZ, -0x2449a4b7 ;  /* 0xdbb65b49ff267424 */ /* 0x000fe200078e00ff */
[----:B------:R-:W-:Y:S01]  /*4a60*/  UMOV UR4, 0x2a25ff7e ;  /* 0x2a25ff7e00047882 */ /* 0x000fe20000000000 */
[----:B------:R-:W-:Y:S01]  /*4a70*/  IMAD.MOV.U32 R39, RZ, RZ, 0x3f2d3b63 ;  /* 0x3f2d3b63ff277424 */ /* 0x000fe200078e00ff */
[----:B------:R-:W-:-:S05]  /*4a80*/  UMOV UR5, 0x3ef53e1d ;  /* 0x3ef53e1d00057882 */ /* 0x000fca0000000000 */
[----:B------:R-:W-:Y:S01]  /*4a90*/  DFMA R38, R40, -UR4, R38 ;  /* 0x8000000428267c2b */ /* 0x000fe20008000026 */
        /* <DEDUP_REMOVED lines=51> */
[----:B------:R-:W-:-:S08]  /*4dd0*/  DMUL R38, R40, R38 ;  /* 0x0000002628267228 */ /* 0x000fd00000000000 */
[----:B------:R-:W-:Y:S01]  /*4de0*/  DFMA R20, R38, R20, R20 ;  /* 0x000000142614722b */ /* 0x000fe20000000014 */
[----:B------:R-:W-:Y:S10]  /*4df0*/  @!P1 BRA `(.L_x_57) ;  /* 0x0000000000209947 */ /* 0x000ff40003800000 */
[----:B------:R-:W-:Y:S01]  /*4e00*/  DADD R38, -RZ, -R20 ;  /* 0x00000000ff267229 */ /* 0x000fe20000000914 */
[----:B------:R-:W-:Y:S01]  /*4e10*/  ISETP.GE.AND P1, PT, R5, RZ, PT ;  /* 0x000000ff0500720c */ /* 0x000fe20003f26270 */
[----:B------:R-:W-:Y:S01]  /*4e20*/  UMOV UR4, 0x54442d18 ;  /* 0x54442d1800047882 */ /* 0x000fe20000000000 */
[----:B------:R-:W-:-:S07]  /*4e30*/  UMOV UR5, 0x3ff921fb ;  /* 0x3ff921fb00057882 */ /* 0x000fce0000000000 */
[----:B------:R-:W-:Y:S02]  /*4e40*/  FSEL R20, R20, R38, !P1 ;  /* 0x0000002614147208 */ /* 0x000fe40004800000 */
[----:B------:R-:W-:-:S06]  /*4e50*/  FSEL R21, R21, R39, !P1 ;  /* 0x0000002715157208 */ /* 0x000fcc0004800000 */
[----:B------:R-:W-:Y:S01]  /*4e60*/  DADD R20, R20, UR4 ;  /* 0x0000000414147e29 */ /* 0x000fe20008000000 */
[----:B------:R-:W-:Y:S10]  /*4e70*/  BRA `(.L_x_58) ;  /* 0x0000000000187947 */ /* 0x000ff40003800000 */
.L_x_57:
[----:B------:R-:W-:Y:S01]  /*4e80*/  UMOV UR4, 0x54442d18 ;  /* 0x54442d1800047882 */ /* 0x000fe20000000000 */
[----:B------:R-:W-:Y:S01]  /*4e90*/  UMOV UR5, 0x400921fb ;  /* 0x400921fb00057882 */ /* 0x000fe20000000000 */
[----:B------:R-:W-:Y:S01]  /*4ea0*/  ISETP.GE.AND P1, PT, R5, RZ, PT ;  /* 0x000000ff0500720c */ /* 0x000fe20003f26270 */
[----:B------:R-:W-:-:S10]  /*4eb0*/  DADD R38, -R20, UR4 ;  /* 0x0000000414267e29 */ /* 0x000fd40008000100 */
[----:B------:R-:W-:Y:S02]  /*4ec0*/  FSEL R20, R38, R20, !P1 ;  /* 0x0000001426147208 */ /* 0x000fe40004800000 */
[----:B------:R-:W-:-:S07]  /*4ed0*/  FSEL R21, R39, R21, !P1 ;  /* 0x0000001527157208 */ /* 0x000fce0004800000 */
.L_x_58:
[----:B------:R-:W-:Y:S02]  /*4ee0*/  DSETP.NEU.AND P2, PT, R14, RZ, PT ;  /* 0x000000ff0e00722a */ /* 0x000fe40003f4d000 */
[----:B------:R-:W-:-:S08]  /*4ef0*/  DADD R14, |R4|, |R6| ;  /* 0x00000000040e7229 */ /* 0x000fd00000000606 */
[----:B------:R-:W-:-:S04]  /*4f00*/  DSETP.NAN.AND P0, PT, R14, R14, PT ;  /* 0x0000000e0e00722a */ /* 0x000fc80003f08000 */
[----:B------:R-:W-:Y:S02]  /*4f10*/  @!P2 FSEL R38, RZ, 3.37028055040000000000e+12, P1 ;  /* 0x54442d18ff26a808 */ /* 0x000fe40000800000 */
[----:B------:R-:W-:Y:S01]  /*4f20*/  @!P2 FSEL R39, RZ, 2.1426990032196044922, P1 ;  /* 0x400921fbff27a808 */ /* 0x000fe20000800000 */
[----:B------:R-:W-:Y:S07]  /*4f30*/  @!P2 BRA `(.L_x_59) ;  /* 0x00000000001ca947 */ /* 0x000fee0003800000 */
[----:B------:R-:W-:Y:S01]  /*4f40*/  MOV R39, 0x7f3321d2 ;  /* 0x7f3321d200277802 */ /* 0x000fe20000000f00 */
[----:B------:R-:W-:Y:S01]  /*4f50*/  IMAD.MOV.U32 R0, RZ, RZ, 0x4002d97c ;  /* 0x4002d97cff007424 */ /* 0x000fe200078e00ff */
[----:B------:R-:W-:Y:S02]  /*4f60*/  DSETP.NEU.AND P2, PT, |R4|, |R6|, PT ;  /* 0x400000060400722a */ /* 0x000fe40003f4d200 */
[----:B------:R-:W-:Y:S02]  /*4f70*/  FSEL R39, R39, 3.37028055040000000000e+12, !P1 ;  /* 0x54442d1827277808 */ /* 0x000fe40004800000 */
[----:B------:R-:W-:Y:S02]  /*4f80*/  FSEL R5, R0, 1.8213495016098022461, !P1 ;  /* 0x3fe921fb00057808 */ /* 0x000fe40004800000 */
[----:B------:R-:W-:Y:S02]  /*4f90*/  FSEL R38, R39, R20, !P2 ;  /* 0x0000001427267208 */ /* 0x000fe40005000000 */
[----:B------:R-:W-:-:S07]  /*4fa0*/  FSEL R39, R5, R21, !P2 ;  /* 0x0000001505277208 */ /* 0x000fce0005000000 */
.L_x_59:
[----:B------:R-:W-:Y:S02]  /*4fb0*/  LOP3.LUT R7, R39, 0x80000000, R7, 0xb8, !PT ;  /* 0x8000000027077812 */ /* 0x000fe400078eb807 */
[----:B------:R-:W-:Y:S02]  /*4fc0*/  FSEL R38, R14, R38, P0 ;  /* 0x000000260e267208 */ /* 0x000fe40000000000 */
[----:B------:R-:W-:-:S05]  /*4fd0*/  FSEL R39, R15, R7, P0 ;  /* 0x000000070f277208 */ /* 0x000fca0000000000 */
[----:B------:R0:W-:Y:S02]  /*4fe0*/  STS.64 [R55+0x28], R38 ;  /* 0x0000282637007388 */ /* 0x0001e40000000a00 */
.L_x_55:
[----:B------:R-:W-:Y:S01]  /*4ff0*/  UMOV UR4, 0x54442d18 ;  /* 0x54442d1800047882 */ /* 0x000fe20000000000 */
[----:B------:R-:W-:Y:S01]  /*5000*/  UMOV UR5, 0x401921fb ;  /* 0x401921fb00057882 */ /* 0x000fe20000000000 */
[C---:B------:R-:W-:Y:S02]  /*5010*/  DSETP.GEU.AND P0, PT, R38.reuse, RZ, PT ;  /* 0x000000ff2600722a */ /* 0x040fe40003f0e000 */
[----:B------:R-:W-:-:S10]  /*5020*/  DADD R4, R38, UR4 ;  /* 0x0000000426047e29 */ /* 0x000fd40008000000 */
[----:B------:R-:W-:Y:S02]  /*5030*/  FSEL R4, R4, R38, !P0 ;  /* 0x0000002604047208 */ /* 0x000fe40004000000 */
[----:B------:R-:W-:-:S06]  /*5040*/  FSEL R5, R5, R39, !P0 ;  /* 0x0000002705057208 */ /* 0x000fcc0004000000 */
[C---:B------:R-:W-:Y:S02]  /*5050*/  DSETP.GE.AND P0, PT, R4.reuse, UR4, PT ;  /* 0x0000000404007e2a */ /* 0x040fe4000bf06000 */
[----:B------:R-:W-:-:S04]  /*5060*/  DADD R6, R4, -UR4 ;  /* 0x8000000404067e29 */ /* 0x000fc80008000000 */
[----:B------:R-:W-:-:S06]  /*5070*/  DSETP.LT.OR P1, PT, R38, RZ, P0 ;  /* 0x000000ff2600722a */ /* 0x000fcc0000721400 */
[----:B------:R-:W-:Y:S02]  /*5080*/  FSEL R4, R6, R4, P0 ;  /* 0x0000000406047208 */ /* 0x000fe40000000000 */
[----:B------:R-:W-:Y:S01]  /*5090*/  FSEL R5, R7, R5, P0 ;  /* 0x0000000507057208 */ /* 0x000fe20000000000 */
[----:B------:R-:W-:-:S05]  /*50a0*/  DSETP.NEU.AND P0, PT, R10, RZ, PT ;  /* 0x000000ff0a00722a */ /* 0x000fca0003f0d000 */
[----:B------:R3:W-:Y:S01]  /*50b0*/  @P1 STS.64 [R55+0x28], R4 ;  /* 0x0000280437001388 */ /* 0x0007e20000000a00 */
[----:B------:R-:W-:-:S14]  /*50c0*/  DSETP.NEU.OR P0, PT, R12, |R8|, P0 ;  /* 0x400000080c00722a */ /* 0x000fdc000070d400 */
[----:B---3--:R-:W-:Y:S05]  /*50d0*/  @P0 BRA `(.L_x_60) ;  /* 0x0000000000180947 */ /* 0x008fea0003800000 */
[C---:B------:R-:W-:Y:S02]  /*50e0*/  DSETP.GE.AND P0, PT, R8.reuse, RZ, PT ;  /* 0x000000ff0800722a */ /* 0x040fe40003f06000 */
[----:B------:R-:W-:-:S12]  /*50f0*/  DADD R8, |R8|, 100000 ;  /* 0x40f86a0008087429 */ /* 0x000fd80000000200 */
[----:B------:R-:W-:Y:S01]  /*5100*/  @!P0 DADD R4, -RZ, -R8 ;  /* 0x00000000ff048229 */ /* 0x000fe20000000908 */
[----:B------:R3:W-:Y:S06]  /*5110*/  @P0 STS.64 [R55+0x30], R8 ;  /* 0x0000300837000388 */ /* 0x0007ec0000000a00 */
[----:B------:R3:W-:Y:S01]  /*5120*/  @!P0 STS.64 [R55+0x30], R4 ;  /* 0x0000300437008388 */ /* 0x0007e20000000a00 */
[----:B------:R-:W-:Y:S05]  /*5130*/  BRA `(.L_x_61) ;  /* 0x0000000400e87947 */ /* 0x000fea0003800000 */
.L_x_60:
[C-C-:B------:R-:W-:Y:S01]  /*5140*/  DADD R20, |R8|.reuse, R12.reuse ;  /* 0x0000000008147229 */ /* 0x140fe2000000020c */
[----:B------:R-:W-:Y:S01]  /*5150*/  IMAD.MOV.U32 R4, RZ, RZ, 0x1 ;  /* 0x00000001ff047424 */ /* 0x000fe200078e00ff */
[C-C-:B------:R-:W-:Y:S01]  /*5160*/  DADD R6, R8.reuse, R12.reuse ;  /* 0x0000000008067229 */ /* 0x140fe2000000000c */
[----:B------:R-:W-:Y:S01]  /*5170*/  IMAD.MOV.U32 R0, RZ, RZ, RZ ;  /* 0x000000ffff007224 */ /* 0x000fe200078e00ff */
[----:B------:R-:W-:Y:S01]  /*5180*/  DADD R14, -R8, R12 ;  /* 0x00000000080e7229 */ /* 0x000fe2000000010c */
[----:B0-----:R-:W-:-:S03]  /*5190*/  IMAD.MOV.U32 R38, RZ, RZ, RZ ;  /* 0x000000ffff267224 */ /* 0x001fc600078e00ff */
[----:B------:R-:W-:-:S04]  /*51a0*/  DMUL R20, R20, R20 ;  /* 0x0000001414147228 */ /* 0x000fc80000000000 */
[----:B------:R-:W-:Y:S02]  /*51b0*/  DFMA R6, R6, R14, -R10 ;  /* 0x0000000e0606722b */ /* 0x000fe4000000080a */
[----:B------:R-:W1:Y:S06]  /*51c0*/  MUFU.RCP64H R5, R21 ;  /* 0x0000001500057308 */ /* 0x000e6c0000001800 */
[----:B------:R-:W-:Y:S02]  /*51d0*/  DSETP.MAX.AND P0, P1, RZ, R6, PT ;  /* 0x00000006ff00722a */ /* 0x000fe4000390f000 */
[----:B------:R-:W-:-:S05]  /*51e0*/  IMAD.MOV.U32 R39, RZ, RZ, R6 ;  /* 0x000000ffff277224 */ /* 0x000fca00078e0006 */
[----:B------:R-:W-:Y:S01]  /*51f0*/  SEL R38, R38, R39, P0 ;  /* 0x0000002726267207 */ /* 0x000fe20000000000 */
[----:B-1----:R-:W-:-:S08]  /*5200*/  DFMA R12, -R20, R4, 1 ;  /* 0x3ff00000140c742b */ /* 0x002fd00000000104 */
[----:B------:R-:W-:-:S08]  /*5210*/  DFMA R12, R12, R12, R12 ;  /* 0x0000000c0c0c722b */ /* 0x000fd0000000000c */
[----:B------:R-:W-:Y:S01]  /*5220*/  DFMA R4, R4, R12, R4 ;  /* 0x0000000c0404722b */ /* 0x000fe20000000004 */
[----:B------:R-:W-:-:S05]  /*5230*/  IMAD.MOV.U32 R13, RZ, RZ, R7 ;  /* 0x000000ffff0d7224 */ /* 0x000fca00078e0007 */
[----:B------:R-:W-:Y:S02]  /*5240*/  FSEL R15, R0, R13, P0 ;  /* 0x0000000d000f7208 */ /* 0x000fe40000000000 */
[----:B------:R-:W-:Y:S01]  /*5250*/  DFMA R6, -R20, R4, 1 ;  /* 0x3ff000001406742b */ /* 0x000fe20000000104 */
[----:B------:R-:W-:-:S04]  /*5260*/  @P1 LOP3.LUT R15, R13, 0x80000, RZ, 0xfc, !PT ;  /* 0x000800000d0f1812 */ /* 0x000fc800078efcff */
[----:B------:R-:W-:-:S06]  /*5270*/  MOV R39, R15 ;  /* 0x0000000f00277202 */ /* 0x000fcc0000000f00 */
[----:B------:R-:W-:Y:S02]  /*5280*/  DADD R38, R10, R38 ;  /* 0x000000000a267229 */ /* 0x000fe40000000026 */
[----:B------:R-:W-:-:S08]  /*5290*/  DFMA R10, R4, R6, R4 ;  /* 0x00000006040a722b */ /* 0x000fd00000000004 */
[----:B------:R-:W-:Y:S01]  /*52a0*/  DMUL R6, R38, R10 ;  /* 0x0000000a26067228 */ /* 0x000fe20000000000 */
[----:B------:R-:W-:-:S07]  /*52b0*/  FSETP.GEU.AND P1, PT, |R39|, 6.5827683646048100446e-37, PT ;  /* 0x036000002700780b */ /* 0x000fce0003f2e200 */
[----:B------:R-:W-:-:S08]  /*52c0*/  DFMA R4, -R20, R6, R38 ;  /* 0x000000061404722b */ /* 0x000fd00000000126 */
[----:B------:R-:W-:-:S10]  /*52d0*/  DFMA R4, R10, R4, R6 ;  /* 0x000000040a04722b */ /* 0x000fd40000000006 */
[----:B------:R-:W-:-:S05]  /*52e0*/  FFMA R0, RZ, R21, R5 ;  /* 0x00000015ff007223 */ /* 0x000fca0000000005 */
[----:B------:R-:W-:-:S13]  /*52f0*/  FSETP.GT.AND P0, PT, |R0|, 1.469367938527859385e-39, PT ;  /* 0x001000000000780b */ /* 0x000fda0003f04200 */
[----:B------:R-:W-:Y:S05]  /*5300*/  @P0 BRA P1, `(.L_x_62) ;  /* 0x0000000000100947 */ /* 0x000fea0000800000 */
[----:B------:R-:W-:-:S07]  /*5310*/  MOV R0, 0x5330 ;  /* 0x0000533000007802 */ /* 0x000fce0000000f00 */
[----:B--2---:R-:W-:Y:S05]  /*5320*/  CALL.REL.NOINC `($__internal_0_$__cuda_sm20_div_rn_f64_full) ;  /* 0x0000000800b47944 */ /* 0x004fea0003c00000 */
[----:B------:R-:W-:Y:S02]  /*5330*/  IMAD.MOV.U32 R4, RZ, RZ, R46 ;  /* 0x000000ffff047224 */ /* 0x000fe400078e002e */
[----:B------:R-:W-:-:S07]  /*5340*/  IMAD.MOV.U32 R5, RZ, RZ, R47 ;  /* 0x000000ffff057224 */ /* 0x000fce00078e002f */
.L_x_62:
[----:B------:R-:W-:Y:S01]  /*5350*/  ISETP.GT.AND P0, PT, R5, 0xfffff, PT ;  /* 0x000fffff0500780c */ /* 0x000fe20003f04270 */
[----:B------:R-:W-:Y:S01]  /*5360*/  IMAD.MOV.U32 R6, RZ, RZ, R4 ;  /* 0x000000ffff067224 */ /* 0x000fe200078e0004 */
[----:B------:R-:W-:Y:S01]  /*5370*/  BSSY.RECONVERGENT B0, `(.L_x_63) ;  /* 0x0000051000007945 */ /* 0x000fe20003800200 */
[--C-:B------:R-:W-:Y:S02]  /*5380*/  IMAD.MOV.U32 R7, RZ, RZ, R5.reuse ;  /* 0x000000ffff077224 */ /* 0x100fe400078e0005 */
[----:B------:R-:W-:Y:S02]  /*5390*/  IMAD.MOV.U32 R0, RZ, RZ, R5 ;  /* 0x000000ffff007224 */ /* 0x000fe400078e0005 */
[----:B------:R-:W-:-:S06]  /*53a0*/  IMAD.MOV.U32 R13, RZ, RZ, -0x3ff ;  /* 0xfffffc01ff0d7424 */ /* 0x000fcc00078e00ff */
[----:B------:R-:W-:Y:S01]  /*53b0*/  @!P0 DMUL R6, R6, 1.80143985094819840000e+16 ;  /* 0x4350000006068828 */ /* 0x000fe20000000000 */
[----:B------:R-:W-:-:S09]  /*53c0*/  @!P0 IMAD.MOV.U32 R13, RZ, RZ, -0x435 ;  /* 0xfffffbcbff0d8424 */ /* 0x000fd200078e00ff */
[----:B------:R-:W-:Y:S02]  /*53d0*/  @!P0 IMAD.MOV.U32 R0, RZ, RZ, R7 ;  /* 0x000000ffff008224 */ /* 0x000fe400078e0007 */
[----:B------:R-:W-:-:S03]  /*53e0*/  @!P0 IMAD.MOV.U32 R4, RZ, RZ, R6 ;  /* 0x000000ffff048224 */ /* 0x000fc600078e0006 */
[----:B------:R-:W-:-:S04]  /*53f0*/  IADD3 R5, PT, PT, R0, -0x1, RZ ;  /* 0xffffffff00057810 */ /* 0x000fc80007ffe0ff */
[----:B------:R-:W-:-:S13]  /*5400*/  ISETP.GT.U32.AND P1, PT, R5, 0x7feffffe, PT ;  /* 0x7feffffe0500780c */ /* 0x000fda0003f24070 */
[----:B------:R-:W-:Y:S05]  /*5410*/  @P1 BRA `(.L_x_64) ;  /* 0x0000000400001947 */ /* 0x000fea0003800000 */
[C---:B------:R-:W-:Y:S01]  /*5420*/  LOP3.LUT R5, R0.reuse, 0xfffff, RZ, 0xc0, !PT ;  /* 0x000fffff00057812 */ /* 0x040fe200078ec0ff */
[----:B------:R-:W-:Y:S01]  /*5430*/  IMAD.MOV.U32 R6, RZ, RZ, RZ ;  /* 0x000000ffff067224 */ /* 0x000fe200078e00ff */
[----:B------:R-:W-:Y:S01]  /*5440*/  UMOV UR4, 0x3ae80f1e ;  /* 0x3ae80f1e00047882 */ /* 0x000fe20000000000 */
[----:B------:R-:W-:Y:S01]  /*5450*/  UMOV UR5, 0x3eb1380b ;  /* 0x3eb1380b00057882 */ /* 0x000fe20000000000 */
[----:B------:R-:W-:Y:S01]  /*5460*/  LOP3.LUT R5, R5, 0x3ff00000, RZ, 0xfc, !PT ;  /* 0x3ff0000005057812 */ /* 0x000fe200078efcff */
[----:B------:R-:W-:Y:S01]  /*5470*/  UMOV UR6, 0x80000000 ;  /* 0x8000000000067882 */ /* 0x000fe20000000000 */
[----:B------:R-:W-:Y:S01]  /*5480*/  LEA.HI R0, R0, R13, RZ, 0xc ;  /* 0x0000000d00007211 */ /* 0x000fe200078f60ff */
[----:B------:R-:W-:Y:S01]  /*5490*/  UMOV UR7, 0x43300000 ;  /* 0x4330000000077882 */ /* 0x000fe20000000000 */
[----:B------:R-:W-:-:S13]  /*54a0*/  ISETP.GE.U32.AND P0, PT, R5, 0x3ff6a09f, PT ;  /* 0x3ff6a09f0500780c */ /* 0x000fda0003f06070 */
[----:B------:R-:W-:Y:S02]  /*54b0*/  @P0 VIADD R7, R5, 0xfff00000 ;  /* 0xfff0000005070836 */ /* 0x000fe40000000000 */
[----:B------:R-:W-:Y:S02]  /*54c0*/  @P0 VIADD R0, R0, 0x1 ;  /* 0x0000000100000836 */ /* 0x000fe40000000000 */
[----:B------:R-:W-:-:S06]  /*54d0*/  @P0 IMAD.MOV.U32 R5, RZ, RZ, R7 ;  /* 0x000000ffff050224 */ /* 0x000fcc00078e0007 */
[C---:B------:R-:W-:Y:S02]  /*54e0*/  DADD R10, R4.reuse, 1 ;  /* 0x3ff00000040a7429 */ /* 0x040fe40000000000 */
[----:B------:R-:W-:-:S04]  /*54f0*/  DADD R4, R4, -1 ;  /* 0xbff0000004047429 */ /* 0x000fc80000000000 */
[----:B------:R-:W0:Y:S02]  /*5500*/  MUFU.RCP64H R7, R11 ;  /* 0x0000000b00077308 */ /* 0x000e240000001800 */
[----:B0-----:R-:W-:Y:S01]  /*5510*/  DFMA R40, -R10, R6, 1 ;  /* 0x3ff000000a28742b */ /* 0x001fe20000000106 */
[----:B------:R-:W-:Y:S01]  /*5520*/  LOP3.LUT R10, R0, 0x80000000, RZ, 0x3c, !PT ;  /* 0x80000000000a7812 */ /* 0x000fe200078e3cff */
[----:B------:R-:W-:-:S06]  /*5530*/  IMAD.MOV.U32 R11, RZ, RZ, 0x43300000 ;  /* 0x43300000ff0b7424 */ /* 0x000fcc00078e00ff */
[----:B------:R-:W-:Y:S02]  /*5540*/  DFMA R40, R40, R40, R40 ;  /* 0x000000282828722b */ /* 0x000fe40000000028 */
[----:B------:R-:W-:Y:S01]  /*5550*/  DADD R10, R10, -UR6 ;  /* 0x800000060a0a7e29 */ /* 0x000fe20008000000 */
[----:B------:R-:W-:Y:S01]  /*5560*/  UMOV UR6, 0xfefa39ef ;  /* 0xfefa39ef00067882 */ /* 0x000fe20000000000 */
[----:B------:R-:W-:-:S04]  /*5570*/  UMOV UR7, 0x3fe62e42 ;  /* 0x3fe62e4200077882 */ /* 0x000fc80000000000 */
[----:B------:R-:W-:Y:S01]  /*5580*/  DFMA R40, R6, R40, R6 ;  /* 0x000000280628722b */ /* 0x000fe20000000006 */
[----:B------:R-:W-:Y:S01]  /*5590*/  MOV R6, 0x8b7a8b04 ;  /* 0x8b7a8b0400067802 */ /* 0x000fe20000000f00 */
[----:B------:R-:W-:-:S06]  /*55a0*/  IMAD.MOV.U32 R7, RZ, RZ, 0x3ed0ee25 ;  /* 0x3ed0ee25ff077424 */ /* 0x000fcc00078e00ff */
[----:B------:R-:W-:-:S08]  /*55b0*/  DMUL R38, R4, R40 ;  /* 0x0000002804267228 */ /* 0x000fd00000000000 */
[----:B------:R-:W-:-:S08]  /*55c0*/  DFMA R38, R4, R40, R38 ;  /* 0x000000280426722b */ /* 0x000fd00000000026 */
[----:B------:R-:W-:Y:S02]  /*55d0*/  DMUL R20, R38, R38 ;  /* 0x0000002626147228 */ /* 0x000fe40000000000 */
[----:B------:R-:W-:-:S06]  /*55e0*/  DADD R12, R4, -R38 ;  /* 0x00000000040c7229 */ /* 0x000fcc0000000826 */
[----:B------:R-:W-:Y:S01]  /*55f0*/  DFMA R6, R20, UR4, R6 ;  /* 0x0000000414067c2b */ /* 0x000fe20008000006 */
        /* <DEDUP_REMOVED lines=34> */
.L_x_64:
[----:B------:R-:W-:Y:S01]  /*5820*/  IMAD.MOV.U32 R4, RZ, RZ, 0x0 ;  /* 0x00000000ff047424 */ /* 0x000fe200078e00ff */
[----:B------:R-:W-:Y:S01]  /*5830*/  LOP3.LUT P0, RZ, R7, 0x7fffffff, RZ, 0xc0, !PT ;  /* 0x7fffffff07ff7812 */ /* 0x000fe2000780c0ff */
[----:B------:R-:W-:-:S06]  /*5840*/  IMAD.MOV.U32 R5, RZ, RZ, 0x7ff00000 ;  /* 0x7ff00000ff057424 */ /* 0x000fcc00078e00ff */
[----:B------:R-:W-:-:S10]  /*5850*/  DFMA R4, R6, R4, +INF ;  /* 0x7ff000000604742b */ /* 0x000fd40000000004 */
[----:B------:R-:W-:Y:S02]  /*5860*/  FSEL R4, R4, RZ, P0 ;  /* 0x000000ff04047208 */ /* 0x000fe40000000000 */
[----:B------:R-:W-:-:S07]  /*5870*/  FSEL R5, R5, -QNAN , P0 ;  /* 0xfff0000005057808 */ /* 0x000fce0000000000 */
.L_x_65:
[----:B------:R-:W-:Y:S05]  /*5880*/  BSYNC.RECONVERGENT B0 ;  /* 0x0000000000007941 */ /* 0x000fea0003800200 */
.L_x_63:
[----:B------:R-:W-:Y:S02]  /*5890*/  DSETP.GT.AND P0, PT, R8, RZ, PT ;  /* 0x000000ff0800722a */ /* 0x000fe40003f04000 */
[----:B------:R-:W-:-:S07]  /*58a0*/  DMUL R6, R4, 0.5 ;  /* 0x3fe0000004067828 */ /* 0x000fce0000000000 */
[----:B------:R0:W-:Y:S05]  /*58b0*/  STS.64 [R55+0x30], R6 ;  /* 0x0000300637007388 */ /* 0x0001ea0000000a00 */
[----:B------:R-:W-:-:S07]  /*58c0*/  @P0 DADD R4, -RZ, -R6 ;  /* 0x00000000ff040229 */ /* 0x000fce0000000906 */
[----:B------:R0:W-:Y:S04]  /*58d0*/  @P0 STS.64 [R55+0x30], R4 ;  /* 0x0000300437000388 */ /* 0x0001e80000000a00 */
.L_x_61:
[----:B0--3--:R-:W0:Y:S01]  /*58e0*/  S2R R5, SR_CgaCtaId ;  /* 0x0000000000057919 */ /* 0x009e220000008800 */
[----:B------:R-:W-:-:S04]  /*58f0*/  MOV R0, 0x400 ;  /* 0x0000040000007802 */ /* 0x000fc80000000f00 */
[----:B0-----:R-:W-:-:S05]  /*5900*/  LEA R5, R5, R0, 0x18 ;  /* 0x0000000005057211 */ /* 0x001fca00078ec0ff */
[----:B------:R-:W-:-:S05]  /*5910*/  IMAD R0, R22, 0x38, R5 ;  /* 0x0000003816007824 */ /* 0x000fca00078e0205 */
[----:B------:R-:W0:Y:S04]  /*5920*/  LDS.64 R20, [R0+-0x38] ;  /* 0xffffc80000147984 */ /* 0x000e280000000a00 */
[----:B------:R-:W3:Y:S04]  /*5930*/  LDS.64 R14, [R0+-0x30] ;  /* 0xffffd000000e7984 */ /* 0x000ee80000000a00 */
[----:B-1----:R-:W1:Y:S04]  /*5940*/  LDS.64 R12, [R0+-0x28] ;  /* 0xffffd800000c7984 */ /* 0x002e680000000a00 */
[----:B------:R-:W4:Y:S04]  /*5950*/  LDS.64 R4, [R0+-0x20] ;  /* 0xffffe00000047984 */ /* 0x000f280000000a00 */
[----:B------:R-:W5:Y:S04]  /*5960*/  LDS.64 R6, [R0+-0x18] ;  /* 0xffffe80000067984 */ /* 0x000f680000000a00 */
[----:B------:R-:W2:Y:S04]  /*5970*/  LDS.64 R8, [R0+-0x10] ;  /* 0xfffff00000087984 */ /* 0x000ea80000000a00 */
[----:B------:R-:W2:Y:S04]  /*5980*/  LDS.64 R10, [R0+-0x8] ;  /* 0xfffff800000a7984 */ /* 0x000ea80000000a00 */
[----:B0-----:R0:W-:Y:S04]  /*5990*/  STS.64 [R3], R20 ;  /* 0x0000001403007388 */ /* 0x0011e80000000a00 */
[----:B---3--:R0:W-:Y:S04]  /*59a0*/  STS.64 [R3+0x8], R14 ;  /* 0x0000080e03007388 */ /* 0x0081e80000000a00 */
[----:B-1----:R0:W-:Y:S04]  /*59b0*/  STS.64 [R3+0x10], R12 ;  /* 0x0000100c03007388 */ /* 0x0021e80000000a00 */
[----:B----4-:R0:W-:Y:S04]  /*59c0*/  STS.64 [R3+0x18], R4 ;  /* 0x0000180403007388 */ /* 0x0101e80000000a00 */
[----:B-----5:R0:W-:Y:S04]  /*59d0*/  STS.64 [R3+0x20], R6 ;  /* 0x0000200603007388 */ /* 0x0201e80000000a00 */
[----:B--2---:R0:W-:Y:S04]  /*59e0*/  STS.64 [R3+0x28], R8 ;  /* 0x0000280803007388 */ /* 0x0041e80000000a00 */
[----:B------:R0:W-:Y:S01]  /*59f0*/  STS.64 [R3+0x30], R10 ;  /* 0x0000300a03007388 */ /* 0x0001e20000000a00 */
[----:B------:R-:W-:Y:S05]  /*5a00*/  BRA `(.L_x_34) ;  /* 0x0000000000d47947 */ /* 0x000fea0003800000 */
.L_x_54:
[----:B------:R-:W-:-:S05]  /*5a10*/  IMAD R40, R0, 0x38, R55 ;  /* 0x0000003800287824 */ /* 0x000fca00078e0237 */
[----:B------:R-:W1:Y:S02]  /*5a20*/  LDS.64 R14, [R40+0x20] ;  /* 0x00002000280e7984 */ /* 0x000e640000000a00 */
[----:B-1----:R-:W-:-:S14]  /*5a30*/  DSETP.GE.AND P0, PT, R14, 25, PT ;  /* 0x403900000e00742a */ /* 0x002fdc0003f06000 */
[----:B------:R-:W-:Y:S05]  /*5a40*/  @!P0 BRA `(.L_x_66) ;  /* 0x0000000000888947 */ /* 0x000fea0003800000 */
[----:B------:R-:W1:Y:S01]  /*5a50*/  MUFU.RSQ64H R47, R15 ;  /* 0x0000000f002f7308 */ /* 0x000e620000001c00 */
[----:B0-----:R-:W-:Y:S01]  /*5a60*/  VIADD R46, R15, 0xfcb00000 ;  /* 0xfcb000000f2e7836 */ /* 0x001fe20000000000 */
[----:B------:R-:W-:Y:S01]  /*5a70*/  MOV R6, 0x0 ;  /* 0x0000000000067802 */ /* 0x000fe20000000f00 */
[----:B------:R-:W-:Y:S01]  /*5a80*/  IMAD.MOV.U32 R7, RZ, RZ, 0x3fd80000 ;  /* 0x3fd80000ff077424 */ /* 0x000fe200078e00ff */
[----:B------:R0:W3:Y:S02]  /*5a90*/  LDS.64 R8, [R40+0x30] ;  /* 0x0000300028087984 */ /* 0x0000e40000000a00 */
[----:B------:R-:W-:Y:S02]  /*5aa0*/  ISETP.GE.U32.AND P0, PT, R46, 0x7ca00000, PT ;  /* 0x7ca000002e00780c */ /* 0x000fe40003f06070 */
[----:B------:R0:W4:Y:S01]  /*5ab0*/  LDS.64 R10, [R40+0x28] ;  /* 0x00002800280a7984 */ /* 0x0001220000000a00 */
[----:B-1----:R-:W-:-:S08]  /*5ac0*/  DMUL R4, R46, R46 ;  /* 0x0000002e2e047228 */ /* 0x002fd00000000000 */
[----:B------:R-:W-:-:S08]  /*5ad0*/  DFMA R4, R14, -R4, 1 ;  /* 0x3ff000000e04742b */ /* 0x000fd00000000804 */
[----:B------:R-:W-:Y:S02]  /*5ae0*/  DFMA R6, R4, R6, 0.5 ;  /* 0x3fe000000406742b */ /* 0x000fe40000000006 */
[----:B------:R-:W-:-:S08]  /*5af0*/  DMUL R4, R46, R4 ;  /* 0x000000042e047228 */ /* 0x000fd00000000000 */
[----:B------:R-:W-:-:S08]  /*5b00*/  DFMA R4, R6, R4, R46 ;  /* 0x000000040604722b */ /* 0x000fd0000000002e */
[----:B------:R-:W-:Y:S02]  /*5b10*/  DMUL R6, R14, R4 ;  /* 0x000000040e067228 */ /* 0x000fe40000000000 */
[----:B------:R-:W-:Y:S02]  /*5b20*/  VIADD R21, R5, 0xfff00000 ;  /* 0xfff0000005157836 */ /* 0x000fe40000000000 */
[----:B------:R-:W-:-:S04]  /*5b30*/  IMAD.MOV.U32 R20, RZ, RZ, R4 ;  /* 0x000000ffff147224 */ /* 0x000fc800078e0004 */
[----:B------:R-:W-:-:S08]  /*5b40*/  DFMA R12, R6, -R6, R14 ;  /* 0x80000006060c722b */ /* 0x000fd0000000000e */
[----:B------:R-:W-:Y:S01]  /*5b50*/  DFMA R38, R12, R20, R6 ;  /* 0x000000140c26722b */ /* 0x000fe20000000006 */
[----:B0--34-:R-:W-:Y:S10]  /*5b60*/  @!P0 BRA `(.L_x_67) ;  /* 0x0000000000088947 */ /* 0x019ff40003800000 */
[----:B------:R-:W-:-:S07]  /*5b70*/  MOV R0, 0x5b90 ;  /* 0x00005b9000007802 */ /* 0x000fce0000000f00 */
[----:B--2---:R-:W-:Y:S05]  /*5b80*/  CALL.REL.NOINC `($__internal_1_$__cuda_sm20_dsqrt_rn_f64_mediumpath_v1) ;  /* 0x0000000800087944 */ /* 0x004fea0003c00000 */
.L_x_67:
[----:B------:R-:W0:Y:S01]  /*5b90*/  LDCU UR4, c[0x0][0x2f8] ;  /* 0x00005f00ff0477ac */ /* 0x000e220008000800 */
[----:B------:R-:W-:Y:S01]  /*5ba0*/  MOV R12, 0x0 ;  /* 0x00000000000c7802 */ /* 0x000fe20000000f00 */
[----:B------:R-:W-:Y:S01]  /*5bb0*/  IMAD.MOV.U32 R7, RZ, RZ, R16 ;  /* 0x000000ffff077224 */ /* 0x000fe200078e0010 */
[----:B------:R-:W-:-:S04]  /*5bc0*/  MOV R6, R2 ;  /* 0x0000000200067202 */ /* 0x000fc80000000f00 */
[----:B------:R-:W1:Y:S01]  /*5bd0*/  LDC.64 R12, c[0x4][R12] ;  /* 0x010000000c0c7b82 */ /* 0x000e620000000a00 */
[----:B0-----:R-:W-:Y:S01]  /*5be0*/  VIADD R3, R2, -UR4 ;  /* 0x8000000402037c36 */ /* 0x001fe20008000000 */
[----:B------:R-:W0:Y:S04]  /*5bf0*/  LDCU.64 UR4, c[0x4][0x8] ;  /* 0x01000100ff0477ac */ /* 0x000e280008000a00 */
[----:B------:R3:W-:Y:S04]  /*5c00*/  STL.64 [R3], R8 ;  /* 0x0000000803007387 */ /* 0x0007e80000100a00 */
[----:B------:R3:W-:Y:S04]  /*5c10*/  STL.64 [R3+0x8], R10 ;  /* 0x0000080a03007387 */ /* 0x0007e80000100a00 */
[----:B------:R3:W-:Y:S01]  /*5c20*/  STL.64 [R3+0x10], R38 ;  /* 0x0000102603007387 */ /* 0x0007e20000100a00 */
[----:B0-----:R-:W-:-:S02]  /*5c30*/  IMAD.U32 R4, RZ, RZ, UR4 ;  /* 0x00000004ff047e24 */ /* 0x001fc4000f8e00ff */
[----:B------:R-:W-:-:S07]  /*5c40*/  IMAD.U32 R5, RZ, RZ, UR5 ;  /* 0x00000005ff057e24 */ /* 0x000fce000f8e00ff */
[----:B------:R-:W-:-:S07]  /*5c50*/  LEPC R20, `(.L_x_66) ;  /* 0x000000001014794e */ /* 0x000fce0000000000 */
[----:B-123--:R-:W-:Y:S05]  /*5c60*/  CALL.ABS.NOINC R12 ;  /* 0x000000000c007343 */ /* 0x00efea0003c00000 */
.L_x_66:
[----:B0-----:R-:W-:-:S05]  /*5c70*/  IMAD R55, R22, 0x38, R55 ;  /* 0x0000003816377824 */ /* 0x001fca00078e0237 */
[----:B------:R-:W0:Y:S04]  /*5c80*/  LDS.64 R20, [R55+-0x38] ;  /* 0xffffc80037147984 */ /* 0x000e280000000a00 */
[----:B------:R-:W1:Y:S04]  /*5c90*/  LDS.64 R14, [R55+-0x30] ;  /* 0xffffd000370e7984 */ /* 0x000e680000000a00 */
[----:B------:R-:W3:Y:S04]  /*5ca0*/  LDS.64 R12, [R55+-0x28] ;  /* 0xffffd800370c7984 */ /* 0x000ee80000000a00 */
[----:B------:R-:W4:Y:S04]  /*5cb0*/  LDS.64 R4, [R55+-0x20] ;  /* 0xffffe00037047984 */ /* 0x000f280000000a00 */
[----:B------:R-:W5:Y:S04]  /*5cc0*/  LDS.64 R6, [R55+-0x18] ;  /* 0xffffe80037067984 */ /* 0x000f680000000a00 */
[----:B------:R-:W2:Y:S04]  /*5cd0*/  LDS.64 R8, [R55+-0x10] ;  /* 0xfffff00037087984 */ /* 0x000ea80000000a00 */
[----:B------:R-:W2:Y:S04]  /*5ce0*/  LDS.64 R10, [R55+-0x8] ;  /* 0xfffff800370a7984 */ /* 0x000ea80000000a00 */
[----:B0-----:R0:W-:Y:S04]  /*5cf0*/  STS.64 [R40], R20 ;  /* 0x0000001428007388 */ /* 0x0011e80000000a00 */
[----:B-1----:R0:W-:Y:S04]  /*5d00*/  STS.64 [R40+0x8], R14 ;  /* 0x0000080e28007388 */ /* 0x0021e80000000a00 */
[----:B---3--:R0:W-:Y:S04]  /*5d10*/  STS.64 [R40+0x10], R12 ;  /* 0x0000100c28007388 */ /* 0x0081e80000000a00 */
[----:B----4-:R0:W-:Y:S04]  /*5d20*/  STS.64 [R40+0x18], R4 ;  /* 0x0000180428007388 */ /* 0x0101e80000000a00 */
[----:B-----5:R0:W-:Y:S04]  /*5d30*/  STS.64 [R40+0x20], R6 ;  /* 0x0000200628007388 */ /* 0x0201e80000000a00 */
[----:B--2---:R0:W-:Y:S04]  /*5d40*/  STS.64 [R40+0x28], R8 ;  /* 0x0000280828007388 */ /* 0x0041e80000000a00 */
[----:B------:R0:W-:Y:S02]  /*5d50*/  STS.64 [R40+0x30], R10 ;  /* 0x0000300a28007388 */ /* 0x0001e40000000a00 */
.L_x_34:
[----:B------:R-:W-:Y:S05]  /*5d60*/  WARPSYNC.ALL ;  /* 0x0000000000007948 */ /* 0x000fea0003800000 */
[----:B------:R-:W-:Y:S01]  /*5d70*/  BAR.SYNC.DEFER_BLOCKING 0x0 ;  /* 0x0000000000007b1d */ /* 0x000fe20000010000 */
[----:B------:R-:W-:-:S13]  /*5d80*/  ISETP.GT.AND P0, PT, R22, 0x1, PT ;  /* 0x000000011600780c */ /* 0x000fda0003f04270 */
[----:B------:R-:W-:Y:S05]  /*5d90*/  @!P0 EXIT ;  /* 0x000000000000894d */ /* 0x000fea0003800000 */
[----:B------:R-:W-:Y:S02]  /*5da0*/  VIADD R22, R22, 0xffffffff ;  /* 0xffffffff16167836 */ /* 0x000fe40000000000 */
[----:B------:R-:W-:Y:S02]  /*5db0*/  VIADD R27, R27, 0x1 ;  /* 0x000000011b1b7836 */ /* 0x000fe40000000000 */
[----:B------:R-:W-:Y:S01]  /*5dc0*/  VIADD R26, R26, 0x1 ;  /* 0x000000011a1a7836 */ /* 0x000fe20000000000 */
[----:B------:R-:W-:-:S13]  /*5dd0*/  ISETP.GE.AND P0, PT, R19, R22, PT ;  /* 0x000000161300720c */ /* 0x000fda0003f06270 */
[----:B------:R-:W-:Y:S05]  /*5de0*/  @!P0 BRA `(.L_x_68) ;  /* 0xffffffb400d48947 */ /* 0x000fea000383ffff */
[----:B------:R-:W-:Y:S05]  /*5df0*/  EXIT ;  /* 0x000000000000794d */ /* 0x000fea0003800000 */
        .weak           $__internal_0_$__cuda_sm20_div_rn_f64_full
        .type           $__internal_0_$__cuda_sm20_div_rn_f64_full,@function
        .size           $__internal_0_$__cuda_sm20_div_rn_f64_full,($__internal_1_$__cuda_sm20_dsqrt_rn_f64_mediumpath_v1 - $__internal_0_$__cuda_sm20_div_rn_f64_full)
$__internal_0_$__cuda_sm20_div_rn_f64_full:
[C---:B------:R-:W-:Y:S01]  /*5e00*/  FSETP.GEU.AND P0, PT, |R21|.reuse, 1.469367938527859385e-39, PT ;  /* 0x001000001500780b */ /* 0x040fe20003f0e200 */
[----:B------:R-:W-:Y:S01]  /*5e10*/  IMAD.MOV.U32 R46, RZ, RZ, 0x1 ;  /* 0x00000001ff2e7424 */ /* 0x000fe200078e00ff */
[----:B------:R-:W-:Y:S01]  /*5e20*/  LOP3.LUT R52, R21, 0x800fffff, RZ, 0xc0, !PT ;  /* 0x800fffff15347812 */ /* 0x000fe200078ec0ff */
[----:B------:R-:W-:Y:S01]  /*5e30*/  IMAD.MOV.U32 R50, RZ, RZ, R38 ;  /* 0x000000ffff327224 */ /* 0x000fe200078e0026 */
[C---:B------:R-:W-:Y:S01]  /*5e40*/  FSETP.GEU.AND P3, PT, |R39|.reuse, 1.469367938527859385e-39, PT ;  /* 0x001000002700780b */ /* 0x040fe20003f6e200 */
[----:B------:R-:W-:Y:S01]  /*5e50*/  BSSY.RECONVERGENT B2, `(.L_x_69) ;  /* 0x0000052000027945 */ /* 0x000fe20003800200 */
[----:B------:R-:W-:Y:S01]  /*5e60*/  LOP3.LUT R53, R52, 0x3ff00000, RZ, 0xfc, !PT ;  /* 0x3ff0000034357812 */ /* 0x000fe200078efcff */
[----:B------:R-:W-:Y:S01]  /*5e70*/  IMAD.MOV.U32 R52, RZ, RZ, R20 ;  /* 0x000000ffff347224 */ /* 0x000fe200078e0014 */
[----:B------:R-:W-:Y:S02]  /*5e80*/  LOP3.LUT R54, R39, 0x7ff00000, RZ, 0xc0, !PT ;  /* 0x7ff0000027367812 */ /* 0x000fe400078ec0ff */
[----:B------:R-:W-:-:S02]  /*5e90*/  MOV R56, 0x1ca00000 ;  /* 0x1ca0000000387802 */ /* 0x000fc40000000f00 */
[----:B------:R-:W-:Y:S01]  /*5ea0*/  LOP3.LUT R57, R21, 0x7ff00000, RZ, 0xc0, !PT ;  /* 0x7ff0000015397812 */ /* 0x000fe200078ec0ff */
[----:B------:R-:W-:-:S03]  /*5eb0*/  @!P0 DMUL R52, R20, 8.98846567431157953865e+307 ;  /* 0x7fe0000014348828 */ /* 0x000fc60000000000 */
[----:B------:R-:W-:Y:S02]  /*5ec0*/  ISETP.GE.U32.AND P2, PT, R54, R57, PT ;  /* 0x000000393600720c */ /* 0x000fe40003f46070 */
[----:B------:R-:W-:Y:S01]  /*5ed0*/  @!P3 LOP3.LUT R49, R21, 0x7ff00000, RZ, 0xc0, !PT ;  /* 0x7ff000001531b812 */ /* 0x000fe200078ec0ff */
[----:B------:R-:W0:Y:S01]  /*5ee0*/  MUFU.RCP64H R47, R53 ;  /* 0x00000035002f7308 */ /* 0x000e220000001800 */
[----:B------:R-:W-:Y:S02]  /*5ef0*/  SEL R51, R56, 0x63400000, !P2 ;  /* 0x6340000038337807 */ /* 0x000fe40005000000 */
[----:B------:R-:W-:Y:S02]  /*5f00*/  @!P3 ISETP.GE.U32.AND P4, PT, R54, R49, PT ;  /* 0x000000313600b20c */ /* 0x000fe40003f86070 */
[----:B------:R-:W-:Y:S02]  /*5f10*/  LOP3.LUT R51, R51, 0x800fffff, R39, 0xf8, !PT ;  /* 0x800fffff33337812 */ /* 0x000fe400078ef827 */
[----:B------:R-:W-:Y:S01]  /*5f20*/  @!P0 LOP3.LUT R57, R53, 0x7ff00000, RZ, 0xc0, !PT ;  /* 0x7ff0000035398812 */ /* 0x000fe200078ec0ff */
[----:B0-----:R-:W-:-:S08]  /*5f30*/  DFMA R40, R46, -R52, 1 ;  /* 0x3ff000002e28742b */ /* 0x001fd00000000834 */
[----:B------:R-:W-:-:S08]  /*5f40*/  DFMA R40, R40, R40, R40 ;  /* 0x000000282828722b */ /* 0x000fd00000000028 */
[----:B------:R-:W-:Y:S01]  /*5f50*/  DFMA R40, R46, R40, R46 ;  /* 0x000000282e28722b */ /* 0x000fe2000000002e */
[----:B------:R-:W-:-:S04]  /*5f60*/  @!P3 SEL R47, R56, 0x63400000, !P4 ;  /* 0x63400000382fb807 */ /* 0x000fc80006000000 */
[----:B------:R-:W-:-:S03]  /*5f70*/  @!P3 LOP3.LUT R46, R47, 0x80000000, R39, 0xf8, !PT ;  /* 0x800000002f2eb812 */ /* 0x000fc600078ef827 */
[----:B------:R-:W-:Y:S01]  /*5f80*/  DFMA R48, R40, -R52, 1 ;  /* 0x3ff000002830742b */ /* 0x000fe20000000834 */
[----:B------:R-:W-:Y:S01]  /*5f90*/  @!P3 LOP3.LUT R47, R46, 0x100000, RZ, 0xfc, !PT ;  /* 0x001000002e2fb812 */ /* 0x000fe200078efcff */
[----:B------:R-:W-:-:S06]  /*5fa0*/  @!P3 IMAD.MOV.U32 R46, RZ, RZ, RZ ;  /* 0x000000ffff2eb224 */ /* 0x000fcc00078e00ff */
[----:B------:R-:W-:Y:S02]  /*5fb0*/  DFMA R48, R40, R48, R40 ;  /* 0x000000302830722b */ /* 0x000fe40000000028 */
[----:B------:R-:W-:-:S08]  /*5fc0*/  @!P3 DFMA R50, R50, 2, -R46 ;  /* 0x400000003232b82b */ /* 0x000fd0000000082e */
[----:B------:R-:W-:-:S08]  /*5fd0*/  DMUL R46, R48, R50 ;  /* 0x00000032302e7228 */ /* 0x000fd00000000000 */
[----:B------:R-:W-:-:S08]  /*5fe0*/  DFMA R40, R46, -R52, R50 ;  /* 0x800000342e28722b */ /* 0x000fd00000000032 */
[----:B------:R-:W-:Y:S01]  /*5ff0*/  DFMA R40, R48, R40, R46 ;  /* 0x000000283028722b */ /* 0x000fe2000000002e */
[----:B------:R-:W-:Y:S01]  /*6000*/  IMAD.MOV.U32 R48, RZ, RZ, R54 ;  /* 0x000000ffff307224 */ /* 0x000fe200078e0036 */
[----:B------:R-:W-:-:S05]  /*6010*/  @!P3 LOP3.LUT R48, R51, 0x7ff00000, RZ, 0xc0, !PT ;  /* 0x7ff000003330b812 */ /* 0x000fca00078ec0ff */
[----:B------:R-:W-:-:S05]  /*6020*/  VIADD R46, R48, 0xffffffff ;  /* 0xffffffff302e7836 */ /* 0x000fca0000000000 */
[----:B------:R-:W-:Y:S01]  /*6030*/  ISETP.GT.U32.AND P0, PT, R46, 0x7feffffe, PT ;  /* 0x7feffffe2e00780c */ /* 0x000fe20003f04070 */
[----:B------:R-:W-:-:S05]  /*6040*/  VIADD R46, R57, 0xffffffff ;  /* 0xffffffff392e7836 */ /* 0x000fca0000000000 */
[----:B------:R-:W-:-:S13]  /*6050*/  ISETP.GT.U32.OR P0, PT, R46, 0x7feffffe, P0 ;  /* 0x7feffffe2e00780c */ /* 0x000fda0000704470 */
[----:B------:R-:W-:Y:S05]  /*6060*/  @P0 BRA `(.L_x_70) ;  /* 0x00000000006c0947 */ /* 0x000fea0003800000 */
[----:B------:R-:W-:Y:S01]  /*6070*/  LOP3.LUT R39, R21, 0x7ff00000, RZ, 0xc0, !PT ;  /* 0x7ff0000015277812 */ /* 0x000fe200078ec0ff */
[----:B------:R-:W-:-:S03]  /*6080*/  IMAD.MOV.U32 R48, RZ, RZ, RZ ;  /* 0x000000ffff307224 */ /* 0x000fc600078e00ff */
[CC--:B------:R-:W-:Y:S02]  /*6090*/  VIADDMNMX R38, R54.reuse, -R39.reuse, 0xb9600000, !PT ;  /* 0xb960000036267446 */ /* 0x0c0fe40007800927 */
[----:B------:R-:W-:Y:S02]  /*60a0*/  ISETP.GE.U32.AND P0, PT, R54, R39, PT ;  /* 0x000000273600720c */ /* 0x000fe40003f06070 */
[----:B------:R-:W-:Y:S02]  /*60b0*/  VIMNMX R38, PT, PT, R38, 0x46a00000, PT ;  /* 0x46a0000026267848 */ /* 0x000fe40003fe0100 */
[----:B------:R-:W-:-:S05]  /*60c0*/  SEL R39, R56, 0x63400000, !P0 ;  /* 0x6340000038277807 */ /* 0x000fca0004000000 */
[----:B------:R-:W-:-:S05]  /*60d0*/  IMAD.IADD R38, R38, 0x1, -R39 ;  /* 0x0000000126267824 */ /* 0x000fca00078e0a27 */
[----:B------:R-:W-:-:S06]  /*60e0*/  IADD3 R49, PT, PT, R38, 0x7fe00000, RZ ;  /* 0x7fe0000026317810 */ /* 0x000fcc0007ffe0ff */
[----:B------:R-:W-:-:S10]  /*60f0*/  DMUL R46, R40, R48 ;  /* 0x00000030282e7228 */ /* 0x000fd40000000000 */
[----:B------:R-:W-:-:S13]  /*6100*/  FSETP.GTU.AND P0, PT, |R47|, 1.469367938527859385e-39, PT ;  /* 0x001000002f00780b */ /* 0x000fda0003f0c200 */
[----:B------:R-:W-:Y:S05]  /*6110*/  @P0 BRA `(.L_x_71) ;  /* 0x0000000000940947 */ /* 0x000fea0003800000 */
[----:B------:R-:W-:-:S06]  /*6120*/  DFMA R50, R40, -R52, R50 ;  /* 0x800000342832722b */ /* 0x000fcc0000000032 */
[----:B------:R-:W-:-:S04]  /*6130*/  IMAD.MOV.U32 R50, RZ, RZ, RZ ;  /* 0x000000ffff327224 */ /* 0x000fc800078e00ff */
[C---:B------:R-:W-:Y:S02]  /*6140*/  FSETP.NEU.AND P0, PT, R51.reuse, RZ, PT ;  /* 0x000000ff3300720b */ /* 0x040fe40003f0d000 */
[----:B------:R-:W-:-:S04]  /*6150*/  LOP3.LUT R21, R51, 0x80000000, R21, 0x48, !PT ;  /* 0x8000000033157812 */ /* 0x000fc800078e4815 */
[----:B------:R-:W-:-:S07]  /*6160*/  LOP3.LUT R51, R21, R49, RZ, 0xfc, !PT ;  /* 0x0000003115337212 */ /* 0x000fce00078efcff */
[----:B------:R-:W-:Y:S05]  /*6170*/  @!P0 BRA `(.L_x_71) ;  /* 0x00000000007c8947 */ /* 0x000fea0003800000 */
[----:B------:R-:W-:Y:S01]  /*6180*/  IMAD.MOV R49, RZ, RZ, -R38 ;  /* 0x000000ffff317224 */ /* 0x000fe200078e0a26 */
[----:B------:R-:W-:Y:S01]  /*6190*/  IADD3 R39, PT, PT, -R38, -0x43300000, RZ ;  /* 0xbcd0000026277810 */ /* 0x000fe20007ffe1ff */
[----:B------:R-:W-:-:S06]  /*61a0*/  IMAD.MOV.U32 R48, RZ, RZ, RZ ;  /* 0x000000ffff307224 */ /* 0x000fcc00078e00ff */
[----:B------:R-:W-:Y:S02]  /*61b0*/  DFMA R48, R46, -R48, R40 ;  /* 0x800000302e30722b */ /* 0x000fe40000000028 */
[----:B------:R-:W-:-:S08]  /*61c0*/  DMUL.RP R40, R40, R50 ;  /* 0x0000003228287228 */ /* 0x000fd00000008000 */
[----:B------:R-:W-:Y:S02]  /*61d0*/  FSETP.NEU.AND P0, PT, |R49|, R39, PT ;  /* 0x000000273100720b */ /* 0x000fe40003f0d200 */
[----:B------:R-:W-:Y:S02]  /*61e0*/  LOP3.LUT R21, R41, R21, RZ, 0x3c, !PT ;  /* 0x0000001529157212 */ /* 0x000fe400078e3cff */
[----:B------:R-:W-:Y:S02]  /*61f0*/  FSEL R46, R40, R46, !P0 ;  /* 0x0000002e282e7208 */ /* 0x000fe40004000000 */
[----:B------:R-:W-:Y:S01]  /*6200*/  FSEL R47, R21, R47, !P0 ;  /* 0x0000002f152f7208 */ /* 0x000fe20004000000 */
[----:B------:R-:W-:Y:S06]  /*6210*/  BRA `(.L_x_71) ;  /* 0x0000000000547947 */ /* 0x000fec0003800000 */
.L_x_70:
[----:B------:R-:W-:-:S14]  /*6220*/  DSETP.NAN.AND P0, PT, R38, R38, PT ;  /* 0x000000262600722a */ /* 0x000fdc0003f08000 */
[----:B------:R-:W-:Y:S05]  /*6230*/  @P0 BRA `(.L_x_72) ;  /* 0x0000000000440947 */ /* 0x000fea0003800000 */
[----:B------:R-:W-:-:S14]  /*6240*/  DSETP.NAN.AND P0, PT, R20, R20, PT ;  /* 0x000000141400722a */ /* 0x000fdc0003f08000 */
[----:B------:R-:W-:Y:S05]  /*6250*/  @P0 BRA `(.L_x_73) ;  /* 0x0000000000300947 */ /* 0x000fea0003800000 */
[----:B------:R-:W-:Y:S01]  /*6260*/  ISETP.NE.AND P0, PT, R48, R57, PT ;  /* 0x000000393000720c */ /* 0x000fe20003f05270 */
[----:B------:R-:W-:Y:S02]  /*6270*/  IMAD.MOV.U32 R46, RZ, RZ, 0x0 ;  /* 0x00000000ff2e7424 */ /* 0x000fe400078e00ff */
[----:B------:R-:W-:-:S10]  /*6280*/  IMAD.MOV.U32 R47, RZ, RZ, -0x80000 ;  /* 0xfff80000ff2f7424 */ /* 0x000fd400078e00ff */
[----:B------:R-:W-:Y:S05]  /*6290*/  @!P0 BRA `(.L_x_71) ;  /* 0x0000000000348947 */ /* 0x000fea0003800000 */
[----:B------:R-:W-:Y:S02]  /*62a0*/  ISETP.NE.AND P0, PT, R48, 0x7ff00000, PT ;  /* 0x7ff000003000780c */ /* 0x000fe40003f05270 */
[----:B------:R-:W-:Y:S02]  /*62b0*/  LOP3.LUT R47, R39, 0x80000000, R21, 0x48, !PT ;  /* 0x80000000272f7812 */ /* 0x000fe400078e4815 */
[----:B------:R-:W-:-:S13]  /*62c0*/  ISETP.EQ.OR P0, PT, R57, RZ, !P0 ;  /* 0x000000ff3900720c */ /* 0x000fda0004702670 */
[----:B------:R-:W-:Y:S02]  /*62d0*/  @P0 LOP3.LUT R20, R47, 0x7ff00000, RZ, 0xfc, !PT ;  /* 0x7ff000002f140812 */ /* 0x000fe400078efcff */
[----:B------:R-:W-:Y:S01]  /*62e0*/  @!P0 MOV R46, RZ ;  /* 0x000000ff002e8202 */ /* 0x000fe20000000f00 */
[----:B------:R-:W-:Y:S02]  /*62f0*/  @P0 IMAD.MOV.U32 R46, RZ, RZ, RZ ;  /* 0x000000ffff2e0224 */ /* 0x000fe400078e00ff */
[----:B------:R-:W-:Y:S01]  /*6300*/  @P0 IMAD.MOV.U32 R47, RZ, RZ, R20 ;  /* 0x000000ffff2f0224 */ /* 0x000fe200078e0014 */
[----:B------:R-:W-:Y:S06]  /*6310*/  BRA `(.L_x_71) ;  /* 0x0000000000147947 */ /* 0x000fec0003800000 */
.L_x_73:
[----:B------:R-:W-:Y:S01]  /*6320*/  LOP3.LUT R47, R21, 0x80000, RZ, 0xfc, !PT ;  /* 0x00080000152f7812 */ /* 0x000fe200078efcff */
[----:B------:R-:W-:Y:S01]  /*6330*/  IMAD.MOV.U32 R46, RZ, RZ, R20 ;  /* 0x000000ffff2e7224 */ /* 0x000fe200078e0014 */
[----:B------:R-:W-:Y:S06]  /*6340*/  BRA `(.L_x_71) ;  /* 0x0000000000087947 */ /* 0x000fec0003800000 */
.L_x_72:
[----:B------:R-:W-:Y:S01]  /*6350*/  LOP3.LUT R47, R39, 0x80000, RZ, 0xfc, !PT ;  /* 0x00080000272f7812 */ /* 0x000fe200078efcff */
[----:B------:R-:W-:-:S07]  /*6360*/  IMAD.MOV.U32 R46, RZ, RZ, R38 ;  /* 0x000000ffff2e7224 */ /* 0x000fce00078e0026 */
.L_x_71:
[----:B------:R-:W-:Y:S05]  /*6370*/  BSYNC.RECONVERGENT B2 ;  /* 0x0000000000027941 */ /* 0x000fea0003800200 */
.L_x_69:
[----:B------:R-:W-:Y:S02]  /*6380*/  IMAD.MOV.U32 R20, RZ, RZ, R0 ;  /* 0x000000ffff147224 */ /* 0x000fe400078e0000 */
[----:B------:R-:W-:-:S04]  /*6390*/  IMAD.MOV.U32 R21, RZ, RZ, 0x0 ;  /* 0x00000000ff157424 */ /* 0x000fc800078e00ff */
[----:B------:R-:W-:Y:S05]  /*63a0*/  RET.REL.NODEC R20 `(_Z7dumb_n3P9PseudoJetiPd) ;  /* 0xffffff9c14147950 */ /* 0x000fea0003c3ffff */
        .weak           $__internal_1_$__cuda_sm20_dsqrt_rn_f64_mediumpath_v1
        .type           $__internal_1_$__cuda_sm20_dsqrt_rn_f64_mediumpath_v1,@function
        .size           $__internal_1_$__cuda_sm20_dsqrt_rn_f64_mediumpath_v1,(.L_x_79 - $__internal_1_$__cuda_sm20_dsqrt_rn_f64_mediumpath_v1)
$__internal_1_$__cuda_sm20_dsqrt_rn_f64_mediumpath_v1:
[----:B------:R-:W-:Y:S02]  /*63b0*/  ISETP.GE.U32.AND P0, PT, R46, -0x3400000, PT ;  /* 0xfcc000002e00780c */ /* 0x000fe40003f06070 */
[----:B------:R-:W-:-:S11]  /*63c0*/  MOV R5, R21 ;  /* 0x0000001500057202 */ /* 0x000fd60000000f00 */
[----:B------:R-:W-:Y:S05]  /*63d0*/  @!P0 BRA `(.L_x_74) ;  /* 0x0000000000208947 */ /* 0x000fea0003800000 */
[----:B------:R-:W-:-:S10]  /*63e0*/  DFMA.RM R6, R12, R4, R6 ;  /* 0x000000040c06722b */ /* 0x000fd40000004006 */
[----:B------:R-:W-:-:S05]  /*63f0*/  IADD3 R4, P0, PT, R6, 0x1, RZ ;  /* 0x0000000106047810 */ /* 0x000fca0007f1e0ff */
[----:B------:R-:W-:-:S06]  /*6400*/  IMAD.X R5, RZ, RZ, R7, P0 ;  /* 0x000000ffff057224 */ /* 0x000fcc00000e0607 */
[----:B------:R-:W-:-:S08]  /*6410*/  DFMA.RP R14, -R6, R4, R14 ;  /* 0x00000004060e722b */ /* 0x000fd0000000810e */
[----:B------:R-:W-:-:S06]  /*6420*/  DSETP.GT.AND P0, PT, R14, RZ, PT ;  /* 0x000000ff0e00722a */ /* 0x000fcc0003f04000 */
[----:B------:R-:W-:Y:S02]  /*6430*/  FSEL R4, R4, R6, P0 ;  /* 0x0000000604047208 */ /* 0x000fe40000000000 */
[----:B------:R-:W-:Y:S01]  /*6440*/  FSEL R5, R5, R7, P0 ;  /* 0x0000000705057208 */ /* 0x000fe20000000000 */
[----:B------:R-:W-:Y:S06]  /*6450*/  BRA `(.L_x_75) ;  /* 0x0000000000647947 */ /* 0x000fec0003800000 */
.L_x_74:
[----:B------:R-:W-:-:S14]  /*6460*/  DSETP.NE.AND P0, PT, R14, RZ, PT ;  /* 0x000000ff0e00722a */ /* 0x000fdc0003f05000 */
[----:B------:R-:W-:Y:S05]  /*6470*/  @!P0 BRA `(.L_x_76) ;  /* 0x0000000000588947 */ /* 0x000fea0003800000 */
[----:B------:R-:W-:-:S13]  /*6480*/  ISETP.GE.AND P0, PT, R15, RZ, PT ;  /* 0x000000ff0f00720c */ /* 0x000fda0003f06270 */
[----:B------:R-:W-:Y:S02]  /*6490*/  @!P0 IMAD.MOV.U32 R4, RZ, RZ, 0x0 ;  /* 0x00000000ff048424 */ /* 0x000fe400078e00ff */
[----:B------:R-:W-:Y:S01]  /*64a0*/  @!P0 IMAD.MOV.U32 R5, RZ, RZ, -0x80000 ;  /* 0xfff80000ff058424 */ /* 0x000fe200078e00ff */
[----:B------:R-:W-:Y:S06]  /*64b0*/  @!P0 BRA `(.L_x_75) ;  /* 0x00000000004c8947 */ /* 0x000fec0003800000 */
[----:B------:R-:W-:-:S13]  /*64c0*/  ISETP.GT.AND P0, PT, R15, 0x7fefffff, PT ;  /* 0x7fefffff0f00780c */ /* 0x000fda0003f04270 */
[----:B------:R-:W-:Y:S05]  /*64d0*/  @P0 BRA `(.L_x_76) ;  /* 0x0000000000400947 */ /* 0x000fea0003800000 */
[----:B------:R-:W-:Y:S01]  /*64e0*/  DMUL R14, R14, 8.11296384146066816958e+31 ;  /* 0x469000000e0e7828 */ /* 0x000fe20000000000 */
[----:B------:R-:W-:Y:S02]  /*64f0*/  IMAD.MOV.U32 R12, RZ, RZ, RZ ;  /* 0x000000ffff0c7224 */ /* 0x000fe400078e00ff */
[----:B------:R-:W-:Y:S02]  /*6500*/  IMAD.MOV.U32 R4, RZ, RZ, 0x0 ;  /* 0x00000000ff047424 */ /* 0x000fe400078e00ff */
[----:B------:R-:W-:Y:S01]  /*6510*/  IMAD.MOV.U32 R5, RZ, RZ, 0x3fd80000 ;  /* 0x3fd80000ff057424 */ /* 0x000fe200078e00ff */
[----:B------:R-:W0:Y:S02]  /*6520*/  MUFU.RSQ64H R13, R15 ;  /* 0x0000000f000d7308 */ /* 0x000e240000001c00 */
[----:B0-----:R-:W-:-:S08]  /*6530*/  DMUL R6, R12, R12 ;  /* 0x0000000c0c067228 */ /* 0x001fd00000000000 */
[----:B------:R-:W-:-:S08]  /*6540*/  DFMA R6, R14, -R6, 1 ;  /* 0x3ff000000e06742b */ /* 0x000fd00000000806 */
[----:B------:R-:W-:Y:S02]  /*6550*/  DFMA R4, R6, R4, 0.5 ;  /* 0x3fe000000604742b */ /* 0x000fe40000000004 */
[----:B------:R-:W-:-:S08]  /*6560*/  DMUL R6, R12, R6 ;  /* 0x000000060c067228 */ /* 0x000fd00000000000 */
[----:B------:R-:W-:-:S08]  /*6570*/  DFMA R6, R4, R6, R12 ;  /* 0x000000060406722b */ /* 0x000fd0000000000c */
[----:B------:R-:W-:Y:S02]  /*6580*/  DMUL R4, R14, R6 ;  /* 0x000000060e047228 */ /* 0x000fe40000000000 */
[----:B------:R-:W-:-:S06]  /*6590*/  IADD3 R7, PT, PT, R7, -0x100000, RZ ;  /* 0xfff0000007077810 */ /* 0x000fcc0007ffe0ff */
[----:B------:R-:W-:-:S08]  /*65a0*/  DFMA R12, R4, -R4, R14 ;  /* 0x80000004040c722b */ /* 0x000fd0000000000e */
[----:B------:R-:W-:-:S10]  /*65b0*/  DFMA R4, R6, R12, R4 ;  /* 0x0000000c0604722b */ /* 0x000fd40000000004 */
[----:B------:R-:W-:Y:S01]  /*65c0*/  VIADD R5, R5, 0xfcb00000 ;  /* 0xfcb0000005057836 */ /* 0x000fe20000000000 */
[----:B------:R-:W-:Y:S06]  /*65d0*/  BRA `(.L_x_75) ;  /* 0x0000000000047947 */ /* 0x000fec0003800000 */
.L_x_76:
[----:B------:R-:W-:-:S11]  /*65e0*/  DADD R4, R14, R14 ;  /* 0x000000000e047229 */ /* 0x000fd6000000000e */
.L_x_75:
[----:B------:R-:W-:Y:S02]  /*65f0*/  IMAD.MOV.U32 R38, RZ, RZ, R4 ;  /* 0x000000ffff267224 */ /* 0x000fe400078e0004 */
[----:B------:R-:W-:Y:S02]  /*6600*/  IMAD.MOV.U32 R39, RZ, RZ, R5 ;  /* 0x000000ffff277224 */ /* 0x000fe400078e0005 */
[----:B------:R-:W-:Y:S02]  /*6610*/  IMAD.MOV.U32 R4, RZ, RZ, R0 ;  /* 0x000000ffff047224 */ /* 0x000fe400078e0000 */
[----:B------:R-:W-:-:S04]  /*6620*/  IMAD.MOV.U32 R5, RZ, RZ, 0x0 ;  /* 0x00000000ff057424 */ /* 0x000fc800078e00ff */
[----:B------:R-:W-:Y:S05]  /*6630*/  RET.REL.NODEC R4 `(_Z7dumb_n3P9PseudoJetiPd) ;  /* 0xffffff9804707950 */ /* 0x000fea0003c3ffff */
.L_x_77:
[----:B------:R-:W-:-:S00]  /*6640*/  BRA `(.L_x_77) ;  /* 0xfffffffc00fc7947 */ /* 0x000fc0000383ffff */
[----:B------:R-:W-:-:S00]  /*6650*/  NOP ;  /* 0x0000000000007918 */ /* 0x000fc00000000000 */
        /* <DEDUP_REMOVED lines=10> */
.L_x_79:


//--------------------- .nv.global.init           --------------------------
	.section	.nv.global.init,"aw",@progbits
.nv.global.init:
	.type		$str,@object
	.size		$str,(.L_0 - $str)
$str:
        /*0000*/ 	.byte	0x25, 0x31, 0x35, 0x2e, 0x38, 0x66, 0x20, 0x25, 0x31, 0x35, 0x2e, 0x38, 0x66, 0x20, 0x25, 0x31
        /*0010*/ 	.byte	0x35, 0x2e, 0x38, 0x66, 0x0a, 0x00
.L_0:


//--------------------- .nv.shared._Z7dumb_n3P9PseudoJetiPd --------------------------
	.section	.nv.shared._Z7dumb_n3P9PseudoJetiPd,"aw",@nobits
	.sectionflags	@""
	.align	8
.nv.shared._Z7dumb_n3P9PseudoJetiPd:
	.zero		26512


//--------------------- .nv.shared.reserved.0     --------------------------
	.section	.nv.shared.reserved.0,"aw",@nobits
	.weak		__nv_reservedSMEM_offset_0_alias
	.size		__nv_reservedSMEM_offset_0_alias, 0, 64
	.other		__nv_reservedSMEM_offset_0_alias,@"STO_CUDA_RESERVED_SHARED STV_DEFAULT"
__nv_reservedSMEM_offset_0_alias:
	.zero		0
	.zero		64


//--------------------- .nv.constant0._Z7dumb_n3P9PseudoJetiPd --------------------------
	.section	.nv.constant0._Z7dumb_n3P9PseudoJetiPd,"a",@progbits
	.sectionflags	@""
	.align	4
.nv.constant0._Z7dumb_n3P9PseudoJetiPd:
	.zero		920


//--------------------- SYMBOLS --------------------------

	.type		.nv.reservedSmem.offset0,@object
	.size		.nv.reservedSmem.offset0,0x4
	.type		.nv.reservedSmem.cap,@object
	.size		.nv.reservedSmem.cap,0x4
	.type		vprintf,@function
